// auto-generated by cutlass_sweep.gemm — config: {"arch": "sm_100", "cluster_m": 1, "cluster_n": 2, "dtype": "e4m3", "stages": 5, "tile_k": 32, "tile_m": 128, "tile_n": 128}
#include "cutlass/cutlass.h"
#include "cutlass/gemm/collective/collective_builder.hpp"
#include "cutlass/gemm/device/gemm_universal_adapter.h"
#include "cutlass/gemm/kernel/gemm_universal.hpp"
#include "cutlass/epilogue/collective/collective_builder.hpp"

using ElemA = cutlass::float_e4m3_t;
using ElemB = cutlass::float_e4m3_t;
using ElemCD = cutlass::float_e4m3_t;
using Acc  = float;
using TileShape    = cute::Shape<cute::_128, cute::_128, cute::_32>;
using ClusterShape = cute::Shape<cute::_1, cute::_2, cute::_1>;

using CollectiveEpilogue = typename cutlass::epilogue::collective::CollectiveBuilder<
    cutlass::arch::Sm100, cutlass::arch::OpClassTensorOp,
    TileShape, ClusterShape,
    cutlass::epilogue::collective::EpilogueTileAuto,
    Acc, Acc,
    ElemCD, cutlass::layout::RowMajor, 128 / cutlass::sizeof_bits<ElemCD>::value,
    ElemCD, cutlass::layout::RowMajor, 128 / cutlass::sizeof_bits<ElemCD>::value,
    cutlass::epilogue::collective::EpilogueScheduleAuto
  >::CollectiveOp;

using CollectiveMainloop = typename cutlass::gemm::collective::CollectiveBuilder<
    cutlass::arch::Sm100, cutlass::arch::OpClassTensorOp,
    ElemA, cutlass::layout::RowMajor, 128 / cutlass::sizeof_bits<ElemA>::value,
    ElemB, cutlass::layout::ColumnMajor, 128 / cutlass::sizeof_bits<ElemB>::value,
    Acc,
    TileShape, ClusterShape,
    cutlass::gemm::collective::StageCount<5>,
    cutlass::gemm::collective::KernelScheduleAuto
  >::CollectiveOp;

using GemmKernel = cutlass::gemm::kernel::GemmUniversal<
    cute::Shape<int,int,int,int>,
    CollectiveMainloop,
    CollectiveEpilogue
>;
using Gemm = cutlass::gemm::device::GemmUniversalAdapter<GemmKernel>;

// Force the device kernel symbol into the cubin without needing a host main.
auto* _anchor = &cutlass::device_kernel<GemmKernel>;


// ===== COMPILED SASS (sm_100a) =====

	.target	sm_100a

	.elftype	@"ET_EXEC"


//--------------------- .note.nv.tkinfo           --------------------------
	.section	.note.nv.tkinfo,"",@"SHT_NOTE"
	.sectionflags	@"SHF_NOTE_NV_TKINFO"
	.tkinfo
        /*0018*/ 	.word	0x00000002
        /*0030*/ 	.string	""
        /*0030*/ 	.string	"ptxas"
        /*0030*/ 	.string	"Cuda compilation tools, release 13.0, V13.0.88"
        /*0030*/ 	.string	"Build cuda_13.0.r13.0/compiler.36424714_0"
        /*0030*/ 	.string	"-arch sm_100a -m 64 "



//--------------------- .note.nv.cuinfo           --------------------------
	.section	.note.nv.cuinfo,"",@"SHT_NOTE"
	.sectionflags	@"SHF_NOTE_NV_CUINFO"
        /*0018*/ 	.short	0x0002
        /*001a*/ 	.short	0x0064
        /*001c*/ 	.short	0x0082
	.zero		2


//--------------------- .nv.info                  --------------------------
	.section	.nv.info,"",@"SHT_CUDA_INFO"
	.align	4


	//----- nvinfo : EIATTR_REGCOUNT
	.align		4
        /*0000*/ 	.byte	0x04, 0x2f
        /*0002*/ 	.short	(.L_19 - .L_18)
	.align		4
.L_18:
        /*0004*/ 	.word	index@(_ZN7cutlass13device_kernelINS_4gemm6kernel13GemmUniversalIN4cute5tupleIJiiiiEEENS1_10collective13CollectiveMmaINS1_35MainloopSm100TmaUmmaWarpSpecializedILi5ELi2ELi4ENS5_IJNS4_1CILi1EEENSA_ILi2EEESB_EEEEENS5_IJNSA_ILi128EEESF_NSA_ILi32EEEEEENS_12float_e4m3_tENS5_IJlSB_lEEESI_SJ_NS4_8TiledMMAINS4_8MMA_AtomIJNS4_10MMA_TraitsINS4_19SM100_MMA_F8F6F4_SSEJSI_SI_fSF_SF_NS4_17integral_constantINS4_4UMMA5MajorELSQ_0EEESR_NSO_INSP_7ScaleInELSS_0EEEST_EEEEEENS4_6LayoutINS5_IJSB_SB_SB_EEENS5_IJNSA_ILi0EEESY_SY_EEEEENS5_IJNS4_10UnderscoreES11_S11_EEEEENS4_23SM90_TMA_LOAD_MULTICASTENS4_14ComposedLayoutINS4_7SwizzleILi1ELi4ELi3EEENS4_18smem_ptr_flag_bitsILi8EEENSW_INS5_IJNSA_ILi8EEESG_EEENS5_IJSG_SB_EEEEEEEvNS4_8identityENS4_13SM90_TMA_LOADES1E_vS1F_EENS_8epilogue10collective18CollectiveEpilogueINS1I_23Sm100TmaWarpSpecializedILi2ELi2ELi64ELb0ELb0EEEJSH_NS5_IJNSW_ISF_SB_EENSW_INSA_ILi64EEESB_EEEEESI_SJ_SI_SJ_NS1I_6fusion15FusionCallbacksIS1M_NS1R_17LinearCombinationISI_fSI_fLNS_15FloatRoundStyleE2EEESH_S1Q_JEEENS4_5SM1004TMEM4LOAD26SM100_TMEM_LOAD_32dp32b64xES1G_NS15_INS16_ILi2ELi4ELi3EEES19_NSW_INS5_IJS1A_S1O_EEENS5_IJS1O_SB_EEEEEEENS4_39AutoVectorizingCopyWithAssumedAlignmentILi128EEENS4_14SM90_TMA_STOREES25_S27_S27_EEEvvEEEEvNT_6ParamsE)
        /*0008*/ 	.word	0x000000cf


	//----- nvinfo : EIATTR_FRAME_SIZE
	.align		4
.L_19:
        /*000c*/ 	.byte	0x04, 0x11
        /*000e*/ 	.short	(.L_21 - .L_20)
	.align		4
.L_20:
        /*0010*/ 	.word	index@($__internal_2_$__cuda_sm10x_tcgen05_guardrail_trap_unallocated_columns_being_dealloced)
        /*0014*/ 	.word	0x00000000


	//----- nvinfo : EIATTR_FRAME_SIZE
	.align		4
.L_21:
        /*0018*/ 	.byte	0x04, 0x11
        /*001a*/ 	.short	(.L_23 - .L_22)
	.align		4
.L_22:
        /*001c*/ 	.word	index@($__internal_1_$__cuda_sm10x_tcgen05_guardrail_trap_phase_invalid_during_alloc)
        /*0020*/ 	.word	0x00000000


	//----- nvinfo : EIATTR_FRAME_SIZE
	.align		4
.L_23:
        /*0024*/ 	.byte	0x04, 0x11
        /*0026*/ 	.short	(.L_25 - .L_24)
	.align		4
.L_24:
        /*0028*/ 	.word	index@($__internal_0_$__cuda_sm10x_tcgen05_guardrail_trap_col_being_dealloced_not_returned_by_alloc)
        /*002c*/ 	.word	0x00000000


	//----- nvinfo : EIATTR_FRAME_SIZE
	.align		4
.L_25:
        /*0030*/ 	.byte	0x04, 0x11
        /*0032*/ 	.short	(.L_27 - .L_26)
	.align		4
.L_26:
        /*0034*/ 	.word	index@(_ZN7cutlass13device_kernelINS_4gemm6kernel13GemmUniversalIN4cute5tupleIJiiiiEEENS1_10collective13CollectiveMmaINS1_35MainloopSm100TmaUmmaWarpSpecializedILi5ELi2ELi4ENS5_IJNS4_1CILi1EEENSA_ILi2EEESB_EEEEENS5_IJNSA_ILi128EEESF_NSA_ILi32EEEEEENS_12float_e4m3_tENS5_IJlSB_lEEESI_SJ_NS4_8TiledMMAINS4_8MMA_AtomIJNS4_10MMA_TraitsINS4_19SM100_MMA_F8F6F4_SSEJSI_SI_fSF_SF_NS4_17integral_constantINS4_4UMMA5MajorELSQ_0EEESR_NSO_INSP_7ScaleInELSS_0EEEST_EEEEEENS4_6LayoutINS5_IJSB_SB_SB_EEENS5_IJNSA_ILi0EEESY_SY_EEEEENS5_IJNS4_10UnderscoreES11_S11_EEEEENS4_23SM90_TMA_LOAD_MULTICASTENS4_14ComposedLayoutINS4_7SwizzleILi1ELi4ELi3EEENS4_18smem_ptr_flag_bitsILi8EEENSW_INS5_IJNSA_ILi8EEESG_EEENS5_IJSG_SB_EEEEEEEvNS4_8identityENS4_13SM90_TMA_LOADES1E_vS1F_EENS_8epilogue10collective18CollectiveEpilogueINS1I_23Sm100TmaWarpSpecializedILi2ELi2ELi64ELb0ELb0EEEJSH_NS5_IJNSW_ISF_SB_EENSW_INSA_ILi64EEESB_EEEEESI_SJ_SI_SJ_NS1I_6fusion15FusionCallbacksIS1M_NS1R_17LinearCombinationISI_fSI_fLNS_15FloatRoundStyleE2EEESH_S1Q_JEEENS4_5SM1004TMEM4LOAD26SM100_TMEM_LOAD_32dp32b64xES1G_NS15_INS16_ILi2ELi4ELi3EEES19_NSW_INS5_IJS1A_S1O_EEENS5_IJS1O_SB_EEEEEEENS4_39AutoVectorizingCopyWithAssumedAlignmentILi128EEENS4_14SM90_TMA_STOREES25_S27_S27_EEEvvEEEEvNT_6ParamsE)
        /*0038*/ 	.word	0x00000000


	//----- nvinfo : EIATTR_MIN_STACK_SIZE
	.align		4
.L_27:
        /*003c*/ 	.byte	0x04, 0x12
        /*003e*/ 	.short	(.L_29 - .L_28)
	.align		4
.L_28:
        /*0040*/ 	.word	index@(_ZN7cutlass13device_kernelINS_4gemm6kernel13GemmUniversalIN4cute5tupleIJiiiiEEENS1_10collective13CollectiveMmaINS1_35MainloopSm100TmaUmmaWarpSpecializedILi5ELi2ELi4ENS5_IJNS4_1CILi1EEENSA_ILi2EEESB_EEEEENS5_IJNSA_ILi128EEESF_NSA_ILi32EEEEEENS_12float_e4m3_tENS5_IJlSB_lEEESI_SJ_NS4_8TiledMMAINS4_8MMA_AtomIJNS4_10MMA_TraitsINS4_19SM100_MMA_F8F6F4_SSEJSI_SI_fSF_SF_NS4_17integral_constantINS4_4UMMA5MajorELSQ_0EEESR_NSO_INSP_7ScaleInELSS_0EEEST_EEEEEENS4_6LayoutINS5_IJSB_SB_SB_EEENS5_IJNSA_ILi0EEESY_SY_EEEEENS5_IJNS4_10UnderscoreES11_S11_EEEEENS4_23SM90_TMA_LOAD_MULTICASTENS4_14ComposedLayoutINS4_7SwizzleILi1ELi4ELi3EEENS4_18smem_ptr_flag_bitsILi8EEENSW_INS5_IJNSA_ILi8EEESG_EEENS5_IJSG_SB_EEEEEEEvNS4_8identityENS4_13SM90_TMA_LOADES1E_vS1F_EENS_8epilogue10collective18CollectiveEpilogueINS1I_23Sm100TmaWarpSpecializedILi2ELi2ELi64ELb0ELb0EEEJSH_NS5_IJNSW_ISF_SB_EENSW_INSA_ILi64EEESB_EEEEESI_SJ_SI_SJ_NS1I_6fusion15FusionCallbacksIS1M_NS1R_17LinearCombinationISI_fSI_fLNS_15FloatRoundStyleE2EEESH_S1Q_JEEENS4_5SM1004TMEM4LOAD26SM100_TMEM_LOAD_32dp32b64xES1G_NS15_INS16_ILi2ELi4ELi3EEES19_NSW_INS5_IJS1A_S1O_EEENS5_IJS1O_SB_EEEEEEENS4_39AutoVectorizingCopyWithAssumedAlignmentILi128EEENS4_14SM90_TMA_STOREES25_S27_S27_EEEvvEEEEvNT_6ParamsE)
        /*0044*/ 	.word	0x00000000
.L_29:


//--------------------- .nv.compat                --------------------------
	.section	.nv.compat,"",@"SHT_CUDA_COMPAT_INFO"
	.align	4
        /*0000*/ 	.byte	0x02, 0x09, 0x01, 0x00, 0x02, 0x02, 0x02, 0x00, 0x02, 0x05, 0x05, 0x00, 0x03, 0x07, 0x01, 0x01
        /*0010*/ 	.byte	0x02, 0x03, 0x01, 0x00, 0x02, 0x06, 0x01, 0x00, 0x04, 0x0b, 0x08, 0x00, 0x09, 0x00, 0x00, 0x00
        /*0020*/ 	.byte	0x00, 0x00, 0x00, 0x00


//--------------------- .nv.info._ZN7cutlass13device_kernelINS_4gemm6kernel13GemmUniversalIN4cute5tupleIJiiiiEEENS1_10collective13CollectiveMmaINS1_35MainloopSm100TmaUmmaWarpSpecializedILi5ELi2ELi4ENS5_IJNS4_1CILi1EEENSA_ILi2EEESB_EEEEENS5_IJNSA_ILi128EEESF_NSA_ILi32EEEEEENS_12float_e4m3_tENS5_IJlSB_lEEESI_SJ_NS4_8TiledMMAINS4_8MMA_AtomIJNS4_10MMA_TraitsINS4_19SM100_MMA_F8F6F4_SSEJSI_SI_fSF_SF_NS4_17integral_constantINS4_4UMMA5MajorELSQ_0EEESR_NSO_INSP_7ScaleInELSS_0EEEST_EEEEEENS4_6LayoutINS5_IJSB_SB_SB_EEENS5_IJNSA_ILi0EEESY_SY_EEEEENS5_IJNS4_10UnderscoreES11_S11_EEEEENS4_23SM90_TMA_LOAD_MULTICASTENS4_14ComposedLayoutINS4_7SwizzleILi1ELi4ELi3EEENS4_18smem_ptr_flag_bitsILi8EEENSW_INS5_IJNSA_ILi8EEESG_EEENS5_IJSG_SB_EEEEEEEvNS4_8identityENS4_13SM90_TMA_LOADES1E_vS1F_EENS_8epilogue10collective18CollectiveEpilogueINS1I_23Sm100TmaWarpSpecializedILi2ELi2ELi64ELb0ELb0EEEJSH_NS5_IJNSW_ISF_SB_EENSW_INSA_ILi64EEESB_EEEEESI_SJ_SI_SJ_NS1I_6fusion15FusionCallbacksIS1M_NS1R_17LinearCombinationISI_fSI_fLNS_15FloatRoundStyleE2EEESH_S1Q_JEEENS4_5SM1004TMEM4LOAD26SM100_TMEM_LOAD_32dp32b64xES1G_NS15_INS16_ILi2ELi4ELi3EEES19_NSW_INS5_IJS1A_S1O_EEENS5_IJS1O_SB_EEEEEEENS4_39AutoVectorizingCopyWithAssumedAlignmentILi128EEENS4_14SM90_TMA_STOREES25_S27_S27_EEEvvEEEEvNT_6ParamsE --------------------------
	.section	.nv.info._ZN7cutlass13device_kernelINS_4gemm6kernel13GemmUniversalIN4cute5tupleIJiiiiEEENS1_10collective13CollectiveMmaINS1_35MainloopSm100TmaUmmaWarpSpecializedILi5ELi2ELi4ENS5_IJNS4_1CILi1EEENSA_ILi2EEESB_EEEEENS5_IJNSA_ILi128EEESF_NSA_ILi32EEEEEENS_12float_e4m3_tENS5_IJlSB_lEEESI_SJ_NS4_8TiledMMAINS4_8MMA_AtomIJNS4_10MMA_TraitsINS4_19SM100_MMA_F8F6F4_SSEJSI_SI_fSF_SF_NS4_17integral_constantINS4_4UMMA5MajorELSQ_0EEESR_NSO_INSP_7ScaleInELSS_0EEEST_EEEEEENS4_6LayoutINS5_IJSB_SB_SB_EEENS5_IJNSA_ILi0EEESY_SY_EEEEENS5_IJNS4_10UnderscoreES11_S11_EEEEENS4_23SM90_TMA_LOAD_MULTICASTENS4_14ComposedLayoutINS4_7SwizzleILi1ELi4ELi3EEENS4_18smem_ptr_flag_bitsILi8EEENSW_INS5_IJNSA_ILi8EEESG_EEENS5_IJSG_SB_EEEEEEEvNS4_8identityENS4_13SM90_TMA_LOADES1E_vS1F_EENS_8epilogue10collective18CollectiveEpilogueINS1I_23Sm100TmaWarpSpecializedILi2ELi2ELi64ELb0ELb0EEEJSH_NS5_IJNSW_ISF_SB_EENSW_INSA_ILi64EEESB_EEEEESI_SJ_SI_SJ_NS1I_6fusion15FusionCallbacksIS1M_NS1R_17LinearCombinationISI_fSI_fLNS_15FloatRoundStyleE2EEESH_S1Q_JEEENS4_5SM1004TMEM4LOAD26SM100_TMEM_LOAD_32dp32b64xES1G_NS15_INS16_ILi2ELi4ELi3EEES19_NSW_INS5_IJS1A_S1O_EEENS5_IJS1O_SB_EEEEEEENS4_39AutoVectorizingCopyWithAssumedAlignmentILi128EEENS4_14SM90_TMA_STOREES25_S27_S27_EEEvvEEEEvNT_6ParamsE,"",@"SHT_CUDA_INFO"
	.sectionflags	@""
	.align	4


	//----- nvinfo : EIATTR_CUDA_API_VERSION
	.align		4
        /*0000*/ 	.byte	0x04, 0x37
        /*0002*/ 	.short	(.L_31 - .L_30)
.L_30:
        /*0004*/ 	.word	0x00000082


	//----- nvinfo : EIATTR_KPARAM_INFO
	.align		4
.L_31:
        /*0008*/ 	.byte	0x04, 0x17
        /*000a*/ 	.short	(.L_33 - .L_32)
.L_32:
        /*000c*/ 	.word	0x00000000
        /*0010*/ 	.short	0x0000
        /*0012*/ 	.short	0x0000
        /*0014*/ 	.byte	0x00, 0xf0, 0x01, 0x20


	//----- nvinfo : EIATTR_AT_ENTRY_FRAGMENTS
	.align		4
.L_33:
        /*0018*/ 	.byte	0x04, 0x4f
        /*001a*/ 	.short	(.L_35 - .L_34)


	//   ....[0]....
.L_34:
        /*001c*/ 	.word	0x00000006


	//----- nvinfo : EIATTR_RESERVED_SMEM_USED
	.align		4
.L_35:
        /*0020*/ 	.byte	0x01, 0x41
	.zero		2


	//----- nvinfo : EIATTR_SPARSE_MMA_MASK
	.align		4
        /*0024*/ 	.byte	0x03, 0x50
        /*0026*/ 	.short	0x0000


	//----- nvinfo : EIATTR_TCGEN05_1CTA_USED
	.align		4
        /*0028*/ 	.byte	0x01, 0x51
	.zero		2


	//----- nvinfo : EIATTR_MAXREG_COUNT
	.align		4
        /*002c*/ 	.byte	0x03, 0x1b
        /*002e*/ 	.short	0x00ff


	//----- nvinfo : EIATTR_NUM_BARRIERS
	.align		4
        /*0030*/ 	.byte	0x02, 0x4c
        /*0032*/ 	.byte	0x07
	.zero		1


	//----- nvinfo : EIATTR_EXTERNS
	.align		4
        /*0034*/ 	.byte	0x04, 0x0f
        /*0036*/ 	.short	(.L_37 - .L_36)


	//   ....[0]....
	.align		4
.L_36:
        /*0038*/ 	.word	index@(__assertfail)


	//----- nvinfo : EIATTR_MERCURY_ISA_VERSION
	.align		4
.L_37:
        /*003c*/ 	.byte	0x03, 0x5f
        /*003e*/ 	.short	0x0101


	//----- nvinfo : EIATTR_INT_WARP_WIDE_INSTR_OFFSETS
	.align		4
        /*0040*/ 	.byte	0x04, 0x31
        /*0042*/ 	.short	(.L_39 - .L_38)


	//   ....[0]....
.L_38:
        /*0044*/ 	.word	0x00003b90


	//   ....[1]....
        /*0048*/ 	.word	0x00003bb0


	//   ....[2]....
        /*004c*/ 	.word	0x00003be0


	//   ....[3]....
        /*0050*/ 	.word	0x00004700


	//   ....[4]....
        /*0054*/ 	.word	0x00004770


	//   ....[5]....
        /*0058*/ 	.word	0x00004850


	//   ....[6]....
        /*005c*/ 	.word	0x00004900


	//----- nvinfo : EIATTR_COOP_GROUP_MASK_REGIDS
	.align		4
.L_39:
        /*0060*/ 	.byte	0x04, 0x29
        /*0062*/ 	.short	(.L_41 - .L_40)


	//   ....[0]....
.L_40:
        /*0064*/ 	.word	0xffffffff


	//   ....[1]....
        /*0068*/ 	.word	0xffffffff


	//   ....[2]....
        /*006c*/ 	.word	0xffffffff


	//   ....[3]....
        /*0070*/ 	.word	0xffffffff


	//   ....[4]....
        /*0074*/ 	.word	0xffffffff


	//   ....[5]....
        /*0078*/ 	.word	0xffffffff


	//   ....[6]....
        /*007c*/ 	.word	0xffffffff


	//   ....[7]....
        /*0080*/ 	.word	0xffffffff


	//   ....[8]....
        /*0084*/ 	.word	0xffffffff


	//   ....[9]....
        /*0088*/ 	.word	0xffffffff


	//   ....[10]....
        /*008c*/ 	.word	0xffffffff


	//   ....[11]....
        /*0090*/ 	.word	0xffffffff


	//   ....[12]....
        /*0094*/ 	.word	0xffffffff


	//   ....[13]....
        /*0098*/ 	.word	0xffffffff


	//----- nvinfo : EIATTR_COOP_GROUP_INSTR_OFFSETS
	.align		4
.L_41:
        /*009c*/ 	.byte	0x04, 0x28
        /*009e*/ 	.short	(.L_43 - .L_42)


	//   ....[0]....
.L_42:
        /*00a0*/ 	.word	0x00000080


	//   ....[1]....
        /*00a4*/ 	.word	0x000004f0


	//   ....[2]....
        /*00a8*/ 	.word	0x000006c0


	//   ....[3]....
        /*00ac*/ 	.word	0x00000820


	//   ....[4]....
        /*00b0*/ 	.word	0x00000920


	//   ....[5]....
        /*00b4*/ 	.word	0x00000a90


	//   ....[6]....
        /*00b8*/ 	.word	0x00000c30


	//   ....[7]....
        /*00bc*/ 	.word	0x00000de0


	//   ....[8]....
        /*00c0*/ 	.word	0x00001ff0


	//   ....[9]....
        /*00c4*/ 	.word	0x00002f30


	//   ....[10]....
        /*00c8*/ 	.word	0x00003140


	//   ....[11]....
        /*00cc*/ 	.word	0x00003170


	//   ....[12]....
        /*00d0*/ 	.word	0x00003a70


	//   ....[13]....
        /*00d4*/ 	.word	0x00003ca0


	//----- nvinfo : EIATTR_VRC_CTA_INIT_COUNT
	.align		4
.L_43:
        /*00d8*/ 	.byte	0x02, 0x4a
        /*00da*/ 	.byte	0x80
	.zero		1


	//----- nvinfo : EIATTR_SYSCALL_OFFSETS
	.align		4
        /*00dc*/ 	.byte	0x04, 0x46
        /*00de*/ 	.short	(.L_45 - .L_44)


	//   ....[0]....
.L_44:
        /*00e0*/ 	.word	0x00005500


	//   ....[1]....
        /*00e4*/ 	.word	0x00005640


	//   ....[2]....
        /*00e8*/ 	.word	0x00005ed0


	//   ....[3]....
        /*00ec*/ 	.word	0x000074e0


	//----- nvinfo : EIATTR_MBARRIER_INSTR_OFFSETS
	.align		4
.L_45:
        /*00f0*/ 	.byte	0x04, 0x39
        /*00f2*/ 	.short	(.L_47 - .L_46)


	//   ....[0]....
.L_46:
        /*00f4*/ 	.word	0x00000610
        /*00f8*/ 	.word	0x000000ff
        /*00fc*/ 	.word	0x00000000
        /*0100*/ 	.short	0x0100
        /*0102*/ 	.byte	0x04
	.zero		1


	//   ....[1]....
        /*0104*/ 	.word	0x00000620
        /*0108*/ 	.word	0x000000ff
        /*010c*/ 	.word	0x00000028
        /*0110*/ 	.short	0x0100
        /*0112*/ 	.byte	0x04
	.zero		1


	//   ....[2]....
        /*0114*/ 	.word	0x00000630
        /*0118*/ 	.word	0x000000ff
        /*011c*/ 	.word	0x00000008
        /*0120*/ 	.short	0x0100
        /*0122*/ 	.byte	0x04
	.zero		1


	//   ....[3]....
        /*0124*/ 	.word	0x00000640
        /*0128*/ 	.word	0x000000ff
        /*012c*/ 	.word	0x00000030
        /*0130*/ 	.short	0x0100
        /*0132*/ 	.byte	0x04
	.zero		1


	//   ....[4]....
        /*0134*/ 	.word	0x00000650
        /*0138*/ 	.word	0x000000ff
        /*013c*/ 	.word	0x00000010
        /*0140*/ 	.short	0x0100
        /*0142*/ 	.byte	0x04
	.zero		1


	//   ....[5]....
        /*0144*/ 	.word	0x00000660
        /*0148*/ 	.word	0x000000ff
        /*014c*/ 	.word	0x00000038
        /*0150*/ 	.short	0x0100
        /*0152*/ 	.byte	0x04
	.zero		1


	//   ....[6]....
        /*0154*/ 	.word	0x00000670
        /*0158*/ 	.word	0x000000ff
        /*015c*/ 	.word	0x00000018
        /*0160*/ 	.short	0x0100
        /*0162*/ 	.byte	0x04
	.zero		1


	//   ....[7]....
        /*0164*/ 	.word	0x00000680
        /*0168*/ 	.word	0x000000ff
        /*016c*/ 	.word	0x00000040
        /*0170*/ 	.short	0x0100
        /*0172*/ 	.byte	0x04
	.zero		1


	//   ....[8]....
        /*0174*/ 	.word	0x00000690
        /*0178*/ 	.word	0x000000ff
        /*017c*/ 	.word	0x00000020
        /*0180*/ 	.short	0x0100
        /*0182*/ 	.byte	0x04
	.zero		1


	//   ....[9]....
        /*0184*/ 	.word	0x000006a0
        /*0188*/ 	.word	0x000000ff
        /*018c*/ 	.word	0x00000048
        /*0190*/ 	.short	0x0100
        /*0192*/ 	.byte	0x04
	.zero		1


	//   ....[10]....
        /*0194*/ 	.word	0x000007d0
        /*0198*/ 	.word	0x000000ff
        /*019c*/ 	.word	0x00000050
        /*01a0*/ 	.short	0x0100
        /*01a2*/ 	.byte	0x04
	.zero		1


	//   ....[11]....
        /*01a4*/ 	.word	0x000007e0
        /*01a8*/ 	.word	0x000000ff
        /*01ac*/ 	.word	0x00000060
        /*01b0*/ 	.short	0x0100
        /*01b2*/ 	.byte	0x04
	.zero		1


	//   ....[12]....
        /*01b4*/ 	.word	0x000007f0
        /*01b8*/ 	.word	0x000000ff
        /*01bc*/ 	.word	0x00000058
        /*01c0*/ 	.short	0x0100
        /*01c2*/ 	.byte	0x04
	.zero		1


	//   ....[13]....
        /*01c4*/ 	.word	0x00000800
        /*01c8*/ 	.word	0x000000ff
        /*01cc*/ 	.word	0x00000068
        /*01d0*/ 	.short	0x0100
        /*01d2*/ 	.byte	0x04
	.zero		1


	//   ....[14]....
        /*01d4*/ 	.word	0x000008f0
        /*01d8*/ 	.word	0x000000ff
        /*01dc*/ 	.word	0x00000070
        /*01e0*/ 	.short	0x0100
        /*01e2*/ 	.byte	0x06
	.zero		1


	//   ....[15]....
        /*01e4*/ 	.word	0x00000900
        /*01e8*/ 	.word	0x000000ff
        /*01ec*/ 	.word	0x00000078
        /*01f0*/ 	.short	0x0100
        /*01f2*/ 	.byte	0x06
	.zero		1


	//   ....[16]....
        /*01f4*/ 	.word	0x00000a40
        /*01f8*/ 	.word	0x000000ff
        /*01fc*/ 	.word	0x00000080
        /*0200*/ 	.short	0x0100
        /*0202*/ 	.byte	0x06
	.zero		1


	//   ....[17]....
        /*0204*/ 	.word	0x00000a50
        /*0208*/ 	.word	0x000000ff
        /*020c*/ 	.word	0x00000090
        /*0210*/ 	.short	0x0100
        /*0212*/ 	.byte	0x06
	.zero		1


	//   ....[18]....
        /*0214*/ 	.word	0x00000a60
        /*0218*/ 	.word	0x000000ff
        /*021c*/ 	.word	0x00000088
        /*0220*/ 	.short	0x0100
        /*0222*/ 	.byte	0x06
	.zero		1


	//   ....[19]....
        /*0224*/ 	.word	0x00000a70
        /*0228*/ 	.word	0x000000ff
        /*022c*/ 	.word	0x00000098
        /*0230*/ 	.short	0x0100
        /*0232*/ 	.byte	0x06
	.zero		1


	//   ....[20]....
        /*0234*/ 	.word	0x00000ba0
        /*0238*/ 	.word	0x000000ff
        /*023c*/ 	.word	0x000000a0
        /*0240*/ 	.short	0x0100
        /*0242*/ 	.byte	0x04
	.zero		1


	//   ....[21]....
        /*0244*/ 	.word	0x00000bb0
        /*0248*/ 	.word	0x000000ff
        /*024c*/ 	.word	0x000000c0
        /*0250*/ 	.short	0x0100
        /*0252*/ 	.byte	0x04
	.zero		1


	//   ....[22]....
        /*0254*/ 	.word	0x00000bc0
        /*0258*/ 	.word	0x000000ff
        /*025c*/ 	.word	0x000000a8
        /*0260*/ 	.short	0x0100
        /*0262*/ 	.byte	0x04
	.zero		1


	//   ....[23]....
        /*0264*/ 	.word	0x00000bd0
        /*0268*/ 	.word	0x000000ff
        /*026c*/ 	.word	0x000000c8
        /*0270*/ 	.short	0x0100
        /*0272*/ 	.byte	0x04
	.zero		1


	//   ....[24]....
        /*0274*/ 	.word	0x00000be0
        /*0278*/ 	.word	0x000000ff
        /*027c*/ 	.word	0x000000b0
        /*0280*/ 	.short	0x0100
        /*0282*/ 	.byte	0x04
	.zero		1


	//   ....[25]....
        /*0284*/ 	.word	0x00000bf0
        /*0288*/ 	.word	0x000000ff
        /*028c*/ 	.word	0x000000d0
        /*0290*/ 	.short	0x0100
        /*0292*/ 	.byte	0x04
	.zero		1


	//   ....[26]....
        /*0294*/ 	.word	0x00000c00
        /*0298*/ 	.word	0x000000ff
        /*029c*/ 	.word	0x000000b8
        /*02a0*/ 	.short	0x0100
        /*02a2*/ 	.byte	0x04
	.zero		1


	//   ....[27]....
        /*02a4*/ 	.word	0x00000c10
        /*02a8*/ 	.word	0x000000ff
        /*02ac*/ 	.word	0x000000d8
        /*02b0*/ 	.short	0x0100
        /*02b2*/ 	.byte	0x04
	.zero		1


	//   ....[28]....
        /*02b4*/ 	.word	0x00000d00
        /*02b8*/ 	.word	0x000000ff
        /*02bc*/ 	.word	0x000000e0
        /*02c0*/ 	.short	0x0100
        /*02c2*/ 	.byte	0x04
	.zero		1


	//   ....[29]....
        /*02c4*/ 	.word	0x00000d10
        /*02c8*/ 	.word	0x000000ff
        /*02cc*/ 	.word	0x000000f0
        /*02d0*/ 	.short	0x0100
        /*02d2*/ 	.byte	0x04
	.zero		1


	//   ....[30]....
        /*02d4*/ 	.word	0x00000d20
        /*02d8*/ 	.word	0x000000ff
        /*02dc*/ 	.word	0x000000e8
        /*02e0*/ 	.short	0x0100
        /*02e2*/ 	.byte	0x04
	.zero		1


	//   ....[31]....
        /*02e4*/ 	.word	0x00000d30
        /*02e8*/ 	.word	0x000000ff
        /*02ec*/ 	.word	0x000000f8
        /*02f0*/ 	.short	0x0100
        /*02f2*/ 	.byte	0x04
	.zero		1


	//   ....[32]....
        /*02f4*/ 	.word	0x00001870
        /*02f8*/ 	.word	0x00000003
        /*02fc*/ 	.word	0x000000f0
        /*0300*/ 	.short	0x010a
        /*0302*/ 	.byte	0xff
	.zero		1


	//   ....[33]....
        /*0304*/ 	.word	0x000018a0
        /*0308*/ 	.word	0x00000003
        /*030c*/ 	.word	0x000000e0
        /*0310*/ 	.short	0x0101
        /*0312*/ 	.byte	0xff
	.zero		1


	//   ....[34]....
        /*0314*/ 	.word	0x00001970
        /*0318*/ 	.word	0x000000ff
        /*031c*/ 	.word	0x00000028
        /*0320*/ 	.short	0x010a
        /*0322*/ 	.byte	0x04
	.zero		1


	//   ....[35]....
        /*0324*/ 	.word	0x000019f0
        /*0328*/ 	.word	0x000000ff
        /*032c*/ 	.word	0x00000028
        /*0330*/ 	.short	0x010a
        /*0332*/ 	.byte	0x21
	.zero		1


	//   ....[36]....
        /*0334*/ 	.word	0x00001b90
        /*0338*/ 	.word	0x000000ff
        /*033c*/ 	.word	0x00000028
        /*0340*/ 	.short	0x010a
        /*0342*/ 	.byte	0x08
	.zero		1


	//   ....[37]....
        /*0344*/ 	.word	0x00001ca0
        /*0348*/ 	.word	0x000000ff
        /*034c*/ 	.word	0x00000078
        /*0350*/ 	.short	0x0101
        /*0352*/ 	.byte	0x06
	.zero		1


	//   ....[38]....
        /*0354*/ 	.word	0x00001cc0
        /*0358*/ 	.word	0x000000ff
        /*035c*/ 	.word	0x00000028
        /*0360*/ 	.short	0x010a
        /*0362*/ 	.byte	0x04
	.zero		1


	//   ....[39]....
        /*0364*/ 	.word	0x00001d40
        /*0368*/ 	.word	0x000000ff
        /*036c*/ 	.word	0x00000028
        /*0370*/ 	.short	0x010a
        /*0372*/ 	.byte	0x11
	.zero		1


	//   ....[40]....
        /*0374*/ 	.word	0x00001ee0
        /*0378*/ 	.word	0x000000ff
        /*037c*/ 	.word	0x00000028
        /*0380*/ 	.short	0x010a
        /*0382*/ 	.byte	0x07
	.zero		1


	//   ....[41]....
        /*0384*/ 	.word	0x00002020
        /*0388*/ 	.word	0x00000003
        /*038c*/ 	.word	0x00000080
        /*0390*/ 	.short	0x010a
        /*0392*/ 	.byte	0xff
	.zero		1


	//   ....[42]....
        /*0394*/ 	.word	0x00002170
        /*0398*/ 	.word	0x00000000
        /*039c*/ 	.word	0x00000000
        /*03a0*/ 	.short	0x0101
        /*03a2*/ 	.byte	0xff
	.zero		1


	//   ....[43]....
        /*03a4*/ 	.word	0x00002720
        /*03a8*/ 	.word	0x000000ff
        /*03ac*/ 	.word	0x00000000
        /*03b0*/ 	.short	0x010a
        /*03b2*/ 	.byte	0x04
	.zero		1


	//   ....[44]....
        /*03b4*/ 	.word	0x000027b0
        /*03b8*/ 	.word	0x000000ff
        /*03bc*/ 	.word	0x00000000
        /*03c0*/ 	.short	0x010a
        /*03c2*/ 	.byte	0x05
	.zero		1


	//   ....[45]....
        /*03c4*/ 	.word	0x00002840
        /*03c8*/ 	.word	0x000000ff
        /*03cc*/ 	.word	0x00000000
        /*03d0*/ 	.short	0x010a
        /*03d2*/ 	.byte	0x05
	.zero		1


	//   ....[46]....
        /*03d4*/ 	.word	0x000028d0
        /*03d8*/ 	.word	0x000000ff
        /*03dc*/ 	.word	0x00000000
        /*03e0*/ 	.short	0x010a
        /*03e2*/ 	.byte	0x05
	.zero		1


	//   ....[47]....
        /*03e4*/ 	.word	0x00002970
        /*03e8*/ 	.word	0x00000000
        /*03ec*/ 	.word	0x00000000
        /*03f0*/ 	.short	0x010a
        /*03f2*/ 	.byte	0xff
	.zero		1


	//   ....[48]....
        /*03f4*/ 	.word	0x00002a90
        /*03f8*/ 	.word	0x00000002
        /*03fc*/ 	.word	0x000000e0
        /*0400*/ 	.short	0x010a
        /*0402*/ 	.byte	0xff
	.zero		1


	//   ....[49]....
        /*0404*/ 	.word	0x00002af0
        /*0408*/ 	.word	0x00000004
        /*040c*/ 	.word	0x00000000
        /*0410*/ 	.short	0x0101
        /*0412*/ 	.byte	0xff
	.zero		1


	//   ....[50]....
        /*0414*/ 	.word	0x00002b10
        /*0418*/ 	.word	0x000000ff
        /*041c*/ 	.word	0x00000090
        /*0420*/ 	.short	0x010a
        /*0422*/ 	.byte	0x04
	.zero		1


	//   ....[51]....
        /*0424*/ 	.word	0x00002c30
        /*0428*/ 	.word	0x00000002
        /*042c*/ 	.word	0x00000080
        /*0430*/ 	.short	0x010a
        /*0432*/ 	.byte	0xff
	.zero		1


	//   ....[52]....
        /*0434*/ 	.word	0x00002d40
        /*0438*/ 	.word	0x00000002
        /*043c*/ 	.word	0x00000000
        /*0440*/ 	.short	0x0101
        /*0442*/ 	.byte	0xff
	.zero		1


	//   ....[53]....
        /*0444*/ 	.word	0x00002dd0
        /*0448*/ 	.word	0x000000ff
        /*044c*/ 	.word	0x00000090
        /*0450*/ 	.short	0x0106
        /*0452*/ 	.byte	0x04
	.zero		1


	//   ....[54]....
        /*0454*/ 	.word	0x00002df0
        /*0458*/ 	.word	0x000000ff
        /*045c*/ 	.word	0x00000090
        /*0460*/ 	.short	0x010a
        /*0462*/ 	.byte	0x04
	.zero		1


	//   ....[55]....
        /*0464*/ 	.word	0x00002e80
        /*0468*/ 	.word	0x000000ff
        /*046c*/ 	.word	0x00000090
        /*0470*/ 	.short	0x0106
        /*0472*/ 	.byte	0x07
	.zero		1


	//   ....[56]....
        /*0474*/ 	.word	0x00002ec0
        /*0478*/ 	.word	0x00000000
        /*047c*/ 	.word	0x00000090
        /*0480*/ 	.short	0x010a
        /*0482*/ 	.byte	0xff
	.zero		1


	//   ....[57]....
        /*0484*/ 	.word	0x000033b0
        /*0488*/ 	.word	0x00000000
        /*048c*/ 	.word	0x00000080
        /*0490*/ 	.short	0x010a
        /*0492*/ 	.byte	0xff
	.zero		1


	//   ....[58]....
        /*0494*/ 	.word	0x000034b0
        /*0498*/ 	.word	0x00000003
        /*049c*/ 	.word	0x00000000
        /*04a0*/ 	.short	0x0101
        /*04a2*/ 	.byte	0xff
	.zero		1


	//   ....[59]....
        /*04a4*/ 	.word	0x000034c0
        /*04a8*/ 	.word	0x000000ff
        /*04ac*/ 	.word	0x00000000
        /*04b0*/ 	.short	0x010a
        /*04b2*/ 	.byte	0x04
	.zero		1


	//   ....[60]....
        /*04b4*/ 	.word	0x000034e0
        /*04b8*/ 	.word	0x000000ff
        /*04bc*/ 	.word	0x000000c0
        /*04c0*/ 	.short	0x010a
        /*04c2*/ 	.byte	0x12
	.zero		1


	//   ....[61]....
        /*04c4*/ 	.word	0x000035c0
        /*04c8*/ 	.word	0x000000ff
        /*04cc*/ 	.word	0x00000000
        /*04d0*/ 	.short	0x010a
        /*04d2*/ 	.byte	0x06
	.zero		1


	//   ....[62]....
        /*04d4*/ 	.word	0x000036c0
        /*04d8*/ 	.word	0x000000ff
        /*04dc*/ 	.word	0x00000000
        /*04e0*/ 	.short	0x010a
        /*04e2*/ 	.byte	0x04
	.zero		1


	//   ....[63]....
        /*04e4*/ 	.word	0x000038a0
        /*04e8*/ 	.word	0x000000ff
        /*04ec*/ 	.word	0x00000000
        /*04f0*/ 	.short	0x010a
        /*04f2*/ 	.byte	0x04
	.zero		1


	//   ....[64]....
        /*04f4*/ 	.word	0x00003930
        /*04f8*/ 	.word	0x000000ff
        /*04fc*/ 	.word	0x00000000
        /*0500*/ 	.short	0x010a
        /*0502*/ 	.byte	0x05
	.zero		1


	//   ....[65]....
        /*0504*/ 	.word	0x000039c0
        /*0508*/ 	.word	0x000000ff
        /*050c*/ 	.word	0x00000000
        /*0510*/ 	.short	0x010a
        /*0512*/ 	.byte	0x05
	.zero		1


	//   ....[66]....
        /*0514*/ 	.word	0x00003a50
        /*0518*/ 	.word	0x000000ff
        /*051c*/ 	.word	0x00000000
        /*0520*/ 	.short	0x010a
        /*0522*/ 	.byte	0x04
	.zero		1


	//   ....[67]....
        /*0524*/ 	.word	0x00003f00
        /*0528*/ 	.word	0x0000000c
        /*052c*/ 	.word	0x00000080
        /*0530*/ 	.short	0x010a
        /*0532*/ 	.byte	0xff
	.zero		1


	//   ....[68]....
        /*0534*/ 	.word	0x00004070
        /*0538*/ 	.word	0x00000000
        /*053c*/ 	.word	0x00000000
        /*0540*/ 	.short	0x0101
        /*0542*/ 	.byte	0xff
	.zero		1


	//   ....[69]....
        /*0544*/ 	.word	0x00004500
        /*0548*/ 	.word	0x000000ff
        /*054c*/ 	.word	0x00000078
        /*0550*/ 	.short	0x010a
        /*0552*/ 	.byte	0x15
	.zero		1


	//   ....[70]....
        /*0554*/ 	.word	0x00004680
        /*0558*/ 	.word	0x000000ff
        /*055c*/ 	.word	0x00000060
        /*0560*/ 	.short	0x010a
        /*0562*/ 	.byte	0x15
	.zero		1


	//   ....[71]....
        /*0564*/ 	.word	0x00004800
        /*0568*/ 	.word	0x000000ff
        /*056c*/ 	.word	0x00000050
        /*0570*/ 	.short	0x010b
        /*0572*/ 	.byte	0x15
	.zero		1


	//   ....[72]....
        /*0574*/ 	.word	0x00004810
        /*0578*/ 	.word	0x000000ff
        /*057c*/ 	.word	0x00000000
        /*0580*/ 	.short	0x0101
        /*0582*/ 	.byte	0x06
	.zero		1


	//   ....[73]....
        /*0584*/ 	.word	0x00004820
        /*0588*/ 	.word	0x000000ff
        /*058c*/ 	.word	0x00000068
        /*0590*/ 	.short	0x010a
        /*0592*/ 	.byte	0x15
	.zero		1


	//   ....[74]....
        /*0594*/ 	.word	0x00004a10
        /*0598*/ 	.word	0x000000ff
        /*059c*/ 	.word	0x00000058
        /*05a0*/ 	.short	0x010b
        /*05a2*/ 	.byte	0x15
	.zero		1


	//   ....[75]....
        /*05a4*/ 	.word	0x00004a20
        /*05a8*/ 	.word	0x000000ff
        /*05ac*/ 	.word	0x00000000
        /*05b0*/ 	.short	0x0101
        /*05b2*/ 	.byte	0x21
	.zero		1


	//   ....[76]....
        /*05b4*/ 	.word	0x00004a50
        /*05b8*/ 	.word	0x000000ff
        /*05bc*/ 	.word	0x00000060
        /*05c0*/ 	.short	0x010a
        /*05c2*/ 	.byte	0x15
	.zero		1


	//   ....[77]....
        /*05c4*/ 	.word	0x00004a90
        /*05c8*/ 	.word	0x00000000
        /*05cc*/ 	.word	0x00000068
        /*05d0*/ 	.short	0x010a
        /*05d2*/ 	.byte	0xff
	.zero		1


	//   ....[78]....
        /*05d4*/ 	.word	0x00004da0
        /*05d8*/ 	.word	0x00000003
        /*05dc*/ 	.word	0x00000080
        /*05e0*/ 	.short	0x010a
        /*05e2*/ 	.byte	0xff
	.zero		1


	//   ....[79]....
        /*05e4*/ 	.word	0x00004f20
        /*05e8*/ 	.word	0x00000000
        /*05ec*/ 	.word	0x00000000
        /*05f0*/ 	.short	0x0101
        /*05f2*/ 	.byte	0xff
	.zero		1


	//   ....[80]....
        /*05f4*/ 	.word	0x00005a70
        /*05f8*/ 	.word	0x00000003
        /*05fc*/ 	.word	0x00000050
        /*0600*/ 	.short	0x010a
        /*0602*/ 	.byte	0xff
	.zero		1


	//   ....[81]....
        /*0604*/ 	.word	0x00005ab0
        /*0608*/ 	.word	0x000000ba
        /*060c*/ 	.word	0x000000a0
        /*0610*/ 	.short	0x010a
        /*0612*/ 	.byte	0xff
	.zero		1


	//   ....[82]....
        /*0614*/ 	.word	0x00005be0
        /*0618*/ 	.word	0x00000003
        /*061c*/ 	.word	0x00000050
        /*0620*/ 	.short	0x010a
        /*0622*/ 	.byte	0xff
	.zero		1


	//   ....[83]....
        /*0624*/ 	.word	0x00005d20
        /*0628*/ 	.word	0x00000000
        /*062c*/ 	.word	0x00000000
        /*0630*/ 	.short	0x0101
        /*0632*/ 	.byte	0xff
	.zero		1


	//   ....[84]....
        /*0634*/ 	.word	0x00005da0
        /*0638*/ 	.word	0x000000ba
        /*063c*/ 	.word	0x000000a0
        /*0640*/ 	.short	0x010a
        /*0642*/ 	.byte	0xff
	.zero		1


	//   ....[85]....
        /*0644*/ 	.word	0x00007150
        /*0648*/ 	.word	0x000000c1
        /*064c*/ 	.word	0x00000050
        /*0650*/ 	.short	0x010a
        /*0652*/ 	.byte	0xff
	.zero		1


	//   ....[86]....
        /*0654*/ 	.word	0x00007220
        /*0658*/ 	.word	0x000000c1
        /*065c*/ 	.word	0x00000050
        /*0660*/ 	.short	0x010a
        /*0662*/ 	.byte	0xff
	.zero		1


	//   ....[87]....
        /*0664*/ 	.word	0x00007360
        /*0668*/ 	.word	0x00000000
        /*066c*/ 	.word	0x00000000
        /*0670*/ 	.short	0x0101
        /*0672*/ 	.byte	0xff
	.zero		1


	//   ....[88]....
        /*0674*/ 	.word	0x00007860
        /*0678*/ 	.word	0x000000ff
        /*067c*/ 	.word	0x00000000
        /*0680*/ 	.short	0x0101
        /*0682*/ 	.byte	0x04
	.zero		1


	//   ....[89]....
        /*0684*/ 	.word	0x00008810
        /*0688*/ 	.word	0x00000003
        /*068c*/ 	.word	0x000000f0
        /*0690*/ 	.short	0x010a
        /*0692*/ 	.byte	0xff
	.zero		1


	//   ....[90]....
        /*0694*/ 	.word	0x00008870
        /*0698*/ 	.word	0x00000000
        /*069c*/ 	.word	0x00000028
        /*06a0*/ 	.short	0x010a
        /*06a2*/ 	.byte	0xff
	.zero		1


	//   ....[91]....
        /*06a4*/ 	.word	0x000088d0
        /*06a8*/ 	.word	0x00000000
        /*06ac*/ 	.word	0x00000028
        /*06b0*/ 	.short	0x010a
        /*06b2*/ 	.byte	0xff
	.zero		1


	//   ....[92]....
        /*06b4*/ 	.word	0x00008920
        /*06b8*/ 	.word	0x00000003
        /*06bc*/ 	.word	0x00000080
        /*06c0*/ 	.short	0x010a
        /*06c2*/ 	.byte	0xff
	.zero		1


	//   ....[93]....
        /*06c4*/ 	.word	0x00008980
        /*06c8*/ 	.word	0x00000000
        /*06cc*/ 	.word	0x00000000
        /*06d0*/ 	.short	0x010a
        /*06d2*/ 	.byte	0xff
	.zero		1


	//   ....[94]....
        /*06d4*/ 	.word	0x000089e0
        /*06d8*/ 	.word	0x00000000
        /*06dc*/ 	.word	0x00000000
        /*06e0*/ 	.short	0x010a
        /*06e2*/ 	.byte	0xff
	.zero		1


	//   ....[95]....
        /*06e4*/ 	.word	0x00008a40
        /*06e8*/ 	.word	0x00000000
        /*06ec*/ 	.word	0x00000000
        /*06f0*/ 	.short	0x010a
        /*06f2*/ 	.byte	0xff
	.zero		1


	//   ....[96]....
        /*06f4*/ 	.word	0x00008aa0
        /*06f8*/ 	.word	0x00000000
        /*06fc*/ 	.word	0x00000000
        /*0700*/ 	.short	0x010a
        /*0702*/ 	.byte	0xff
	.zero		1


	//   ....[97]....
        /*0704*/ 	.word	0x00008af0
        /*0708*/ 	.word	0x00000002
        /*070c*/ 	.word	0x000000e0
        /*0710*/ 	.short	0x010a
        /*0712*/ 	.byte	0xff
	.zero		1


	//   ....[98]....
        /*0714*/ 	.word	0x00008b50
        /*0718*/ 	.word	0x00000002
        /*071c*/ 	.word	0x00000090
        /*0720*/ 	.short	0x010a
        /*0722*/ 	.byte	0xff
	.zero		1


	//   ....[99]....
        /*0724*/ 	.word	0x00008ba0
        /*0728*/ 	.word	0x00000002
        /*072c*/ 	.word	0x00000080
        /*0730*/ 	.short	0x010a
        /*0732*/ 	.byte	0xff
	.zero		1


	//   ....[100]....
        /*0734*/ 	.word	0x00008c00
        /*0738*/ 	.word	0x00000000
        /*073c*/ 	.word	0x00000090
        /*0740*/ 	.short	0x010a
        /*0742*/ 	.byte	0xff
	.zero		1


	//   ....[101]....
        /*0744*/ 	.word	0x00008c50
        /*0748*/ 	.word	0x00000000
        /*074c*/ 	.word	0x00000080
        /*0750*/ 	.short	0x010a
        /*0752*/ 	.byte	0xff
	.zero		1


	//   ....[102]....
        /*0754*/ 	.word	0x00008cb0
        /*0758*/ 	.word	0x00000003
        /*075c*/ 	.word	0x000000c0
        /*0760*/ 	.short	0x010a
        /*0762*/ 	.byte	0xff
	.zero		1


	//   ....[103]....
        /*0764*/ 	.word	0x00008d10
        /*0768*/ 	.word	0x00000000
        /*076c*/ 	.word	0x00000000
        /*0770*/ 	.short	0x010a
        /*0772*/ 	.byte	0xff
	.zero		1


	//   ....[104]....
        /*0774*/ 	.word	0x00008d70
        /*0778*/ 	.word	0x00000000
        /*077c*/ 	.word	0x00000000
        /*0780*/ 	.short	0x010a
        /*0782*/ 	.byte	0xff
	.zero		1


	//   ....[105]....
        /*0784*/ 	.word	0x00008dd0
        /*0788*/ 	.word	0x00000000
        /*078c*/ 	.word	0x00000000
        /*0790*/ 	.short	0x010a
        /*0792*/ 	.byte	0xff
	.zero		1


	//   ....[106]....
        /*0794*/ 	.word	0x00008e30
        /*0798*/ 	.word	0x00000000
        /*079c*/ 	.word	0x00000000
        /*07a0*/ 	.short	0x010a
        /*07a2*/ 	.byte	0xff
	.zero		1


	//   ....[107]....
        /*07a4*/ 	.word	0x00008e90
        /*07a8*/ 	.word	0x00000000
        /*07ac*/ 	.word	0x00000000
        /*07b0*/ 	.short	0x010a
        /*07b2*/ 	.byte	0xff
	.zero		1


	//   ....[108]....
        /*07b4*/ 	.word	0x00008ee0
        /*07b8*/ 	.word	0x0000000c
        /*07bc*/ 	.word	0x00000080
        /*07c0*/ 	.short	0x010a
        /*07c2*/ 	.byte	0xff
	.zero		1


	//   ....[109]....
        /*07c4*/ 	.word	0x00008f40
        /*07c8*/ 	.word	0x00000000
        /*07cc*/ 	.word	0x00000078
        /*07d0*/ 	.short	0x010a
        /*07d2*/ 	.byte	0xff
	.zero		1


	//   ....[110]....
        /*07d4*/ 	.word	0x00008fa0
        /*07d8*/ 	.word	0x00000000
        /*07dc*/ 	.word	0x00000060
        /*07e0*/ 	.short	0x010a
        /*07e2*/ 	.byte	0xff
	.zero		1


	//   ....[111]....
        /*07e4*/ 	.word	0x00009000
        /*07e8*/ 	.word	0x00000000
        /*07ec*/ 	.word	0x00000068
        /*07f0*/ 	.short	0x010a
        /*07f2*/ 	.byte	0xff
	.zero		1


	//   ....[112]....
        /*07f4*/ 	.word	0x00009060
        /*07f8*/ 	.word	0x00000000
        /*07fc*/ 	.word	0x00000060
        /*0800*/ 	.short	0x010a
        /*0802*/ 	.byte	0xff
	.zero		1


	//   ....[113]....
        /*0804*/ 	.word	0x000090b0
        /*0808*/ 	.word	0x00000003
        /*080c*/ 	.word	0x00000080
        /*0810*/ 	.short	0x010a
        /*0812*/ 	.byte	0xff
	.zero		1


	//   ....[114]....
        /*0814*/ 	.word	0x00009100
        /*0818*/ 	.word	0x00000003
        /*081c*/ 	.word	0x00000050
        /*0820*/ 	.short	0x010a
        /*0822*/ 	.byte	0xff
	.zero		1


	//   ....[115]....
        /*0824*/ 	.word	0x00009150
        /*0828*/ 	.word	0x000000ba
        /*082c*/ 	.word	0x000000a0
        /*0830*/ 	.short	0x010a
        /*0832*/ 	.byte	0xff
	.zero		1


	//   ....[116]....
        /*0834*/ 	.word	0x000091a0
        /*0838*/ 	.word	0x000000c1
        /*083c*/ 	.word	0x00000050
        /*0840*/ 	.short	0x010a
        /*0842*/ 	.byte	0xff
	.zero		1


	//----- nvinfo : EIATTR_NUM_MBARRIERS
	.align		4
.L_47:
        /*0844*/ 	.byte	0x03, 0x38
        /*0846*/ 	.short	0x0020


	//----- nvinfo : EIATTR_EXIT_INSTR_OFFSETS
	.align		4
        /*0848*/ 	.byte	0x04, 0x1c
        /*084a*/ 	.short	(.L_49 - .L_48)


	//   ....[0]....
.L_48:
        /*084c*/ 	.word	0x000029a0


	//   ....[1]....
        /*0850*/ 	.word	0x00002e90


	//   ....[2]....
        /*0854*/ 	.word	0x00002ef0


	//   ....[3]....
        /*0858*/ 	.word	0x00003cb0


	//   ....[4]....
        /*085c*/ 	.word	0x00004ac0


	//   ....[5]....
        /*0860*/ 	.word	0x00004b00


	//   ....[6]....
        /*0864*/ 	.word	0x00008800


	//----- nvinfo : EIATTR_MAX_THREADS
	.align		4
.L_49:
        /*0868*/ 	.byte	0x04, 0x05
        /*086a*/ 	.short	(.L_51 - .L_50)
.L_50:
        /*086c*/ 	.word	0x00000100
        /*0870*/ 	.word	0x00000001
        /*0874*/ 	.word	0x00000001


	//----- nvinfo : EIATTR_CRS_STACK_SIZE
	.align		4
.L_51:
        /*0878*/ 	.byte	0x04, 0x1e
        /*087a*/ 	.short	(.L_53 - .L_52)
.L_52:
        /*087c*/ 	.word	0x00000000


	//----- nvinfo : EIATTR_CBANK_PARAM_SIZE
	.align		4
.L_53:
        /*0880*/ 	.byte	0x03, 0x19
        /*0882*/ 	.short	0x0800


	//----- nvinfo : EIATTR_PARAM_CBANK
	.align		4
        /*0884*/ 	.byte	0x04, 0x0a
        /*0886*/ 	.short	(.L_55 - .L_54)
	.align		4
.L_54:
        /*0888*/ 	.word	index@(.nv.constant0._ZN7cutlass13device_kernelINS_4gemm6kernel13GemmUniversalIN4cute5tupleIJiiiiEEENS1_10collective13CollectiveMmaINS1_35MainloopSm100TmaUmmaWarpSpecializedILi5ELi2ELi4ENS5_IJNS4_1CILi1EEENSA_ILi2EEESB_EEEEENS5_IJNSA_ILi128EEESF_NSA_ILi32EEEEEENS_12float_e4m3_tENS5_IJlSB_lEEESI_SJ_NS4_8TiledMMAINS4_8MMA_AtomIJNS4_10MMA_TraitsINS4_19SM100_MMA_F8F6F4_SSEJSI_SI_fSF_SF_NS4_17integral_constantINS4_4UMMA5MajorELSQ_0EEESR_NSO_INSP_7ScaleInELSS_0EEEST_EEEEEENS4_6LayoutINS5_IJSB_SB_SB_EEENS5_IJNSA_ILi0EEESY_SY_EEEEENS5_IJNS4_10UnderscoreES11_S11_EEEEENS4_23SM90_TMA_LOAD_MULTICASTENS4_14ComposedLayoutINS4_7SwizzleILi1ELi4ELi3EEENS4_18smem_ptr_flag_bitsILi8EEENSW_INS5_IJNSA_ILi8EEESG_EEENS5_IJSG_SB_EEEEEEEvNS4_8identityENS4_13SM90_TMA_LOADES1E_vS1F_EENS_8epilogue10collective18CollectiveEpilogueINS1I_23Sm100TmaWarpSpecializedILi2ELi2ELi64ELb0ELb0EEEJSH_NS5_IJNSW_ISF_SB_EENSW_INSA_ILi64EEESB_EEEEESI_SJ_SI_SJ_NS1I_6fusion15FusionCallbacksIS1M_NS1R_17LinearCombinationISI_fSI_fLNS_15FloatRoundStyleE2EEESH_S1Q_JEEENS4_5SM1004TMEM4LOAD26SM100_TMEM_LOAD_32dp32b64xES1G_NS15_INS16_ILi2ELi4ELi3EEES19_NSW_INS5_IJS1A_S1O_EEENS5_IJS1O_SB_EEEEEEENS4_39AutoVectorizingCopyWithAssumedAlignmentILi128EEENS4_14SM90_TMA_STOREES25_S27_S27_EEEvvEEEEvNT_6ParamsE)
        /*088c*/ 	.short	0x0380
        /*088e*/ 	.short	0x0800


	//----- nvinfo : EIATTR_SW_WAR
	.align		4
.L_55:
        /*0890*/ 	.byte	0x04, 0x36
        /*0892*/ 	.short	(.L_57 - .L_56)
.L_56:
        /*0894*/ 	.word	0x00000008
.L_57:


//--------------------- .nv.callgraph             --------------------------
	.section	.nv.callgraph,"",@"SHT_CUDA_CALLGRAPH"
	.align	4
	.sectionentsize	8
	.align		4
        /*0000*/ 	.word	0x00000000
	.align		4
        /*0004*/ 	.word	0xffffffff
	.align		4
        /*0008*/ 	.word	index@(_ZN7cutlass13device_kernelINS_4gemm6kernel13GemmUniversalIN4cute5tupleIJiiiiEEENS1_10collective13CollectiveMmaINS1_35MainloopSm100TmaUmmaWarpSpecializedILi5ELi2ELi4ENS5_IJNS4_1CILi1EEENSA_ILi2EEESB_EEEEENS5_IJNSA_ILi128EEESF_NSA_ILi32EEEEEENS_12float_e4m3_tENS5_IJlSB_lEEESI_SJ_NS4_8TiledMMAINS4_8MMA_AtomIJNS4_10MMA_TraitsINS4_19SM100_MMA_F8F6F4_SSEJSI_SI_fSF_SF_NS4_17integral_constantINS4_4UMMA5MajorELSQ_0EEESR_NSO_INSP_7ScaleInELSS_0EEEST_EEEEEENS4_6LayoutINS5_IJSB_SB_SB_EEENS5_IJNSA_ILi0EEESY_SY_EEEEENS5_IJNS4_10UnderscoreES11_S11_EEEEENS4_23SM90_TMA_LOAD_MULTICASTENS4_14ComposedLayoutINS4_7SwizzleILi1ELi4ELi3EEENS4_18smem_ptr_flag_bitsILi8EEENSW_INS5_IJNSA_ILi8EEESG_EEENS5_IJSG_SB_EEEEEEEvNS4_8identityENS4_13SM90_TMA_LOADES1E_vS1F_EENS_8epilogue10collective18CollectiveEpilogueINS1I_23Sm100TmaWarpSpecializedILi2ELi2ELi64ELb0ELb0EEEJSH_NS5_IJNSW_ISF_SB_EENSW_INSA_ILi64EEESB_EEEEESI_SJ_SI_SJ_NS1I_6fusion15FusionCallbacksIS1M_NS1R_17LinearCombinationISI_fSI_fLNS_15FloatRoundStyleE2EEESH_S1Q_JEEENS4_5SM1004TMEM4LOAD26SM100_TMEM_LOAD_32dp32b64xES1G_NS15_INS16_ILi2ELi4ELi3EEES19_NSW_INS5_IJS1A_S1O_EEENS5_IJS1O_SB_EEEEEEENS4_39AutoVectorizingCopyWithAssumedAlignmentILi128EEENS4_14SM90_TMA_STOREES25_S27_S27_EEEvvEEEEvNT_6ParamsE)
	.align		4
        /*000c*/ 	.word	index@(__assertfail)
	.align		4
        /*0010*/ 	.word	0x00000000
	.align		4
        /*0014*/ 	.word	0xfffffffe
	.align		4
        /*0018*/ 	.word	0x00000000
	.align		4
        /*001c*/ 	.word	0xfffffffd
	.align		4
        /*0020*/ 	.word	0x00000000
	.align		4
        /*0024*/ 	.word	0xfffffffc


//--------------------- .nv.constant4             --------------------------
	.section	.nv.constant4,"a",@progbits
	.align	8
	.align		8
.nv.constant4:
        /*0000*/ 	.dword	__assertfail
	.align		8
        /*0008*/ 	.dword	__unnamed_1
	.align		8
        /*0010*/ 	.dword	__unnamed_2
	.align		8
        /*0018*/ 	.dword	_ZN39_INTERNAL_f52ddcfc_4_k_cu_7f77c5ed_78914cuda3std3__45__cpo5beginE
	.align		8
        /*0020*/ 	.dword	_ZN39_INTERNAL_f52ddcfc_4_k_cu_7f77c5ed_78914cuda3std3__45__cpo3endE
	.align		8
        /*0028*/ 	.dword	_ZN39_INTERNAL_f52ddcfc_4_k_cu_7f77c5ed_78914cuda3std3__45__cpo6cbeginE
	.align		8
        /*0030*/ 	.dword	_ZN39_INTERNAL_f52ddcfc_4_k_cu_7f77c5ed_78914cuda3std3__45__cpo4cendE
	.align		8
        /*0038*/ 	.dword	_ZN39_INTERNAL_f52ddcfc_4_k_cu_7f77c5ed_78914cuda3std3__441_GLOBAL__N__f52ddcfc_4_k_cu_7f77c5ed_78916ignoreE
	.align		8
        /*0040*/ 	.dword	_ZN39_INTERNAL_f52ddcfc_4_k_cu_7f77c5ed_78914cuda3std3__419piecewise_constructE
	.align		8
        /*0048*/ 	.dword	_ZN39_INTERNAL_f52ddcfc_4_k_cu_7f77c5ed_78914cuda3std3__48in_placeE
	.align		8
        /*0050*/ 	.dword	_ZN39_INTERNAL_f52ddcfc_4_k_cu_7f77c5ed_78914cuda3std6ranges3__45__cpo4swapE
	.align		8
        /*0058*/ 	.dword	_ZN39_INTERNAL_f52ddcfc_4_k_cu_7f77c5ed_78914cuda3std6ranges3__45__cpo9iter_moveE
	.align		8
        /*0060*/ 	.dword	_ZN39_INTERNAL_f52ddcfc_4_k_cu_7f77c5ed_78914cute7productE
	.align		8
        /*0068*/ 	.dword	_ZN39_INTERNAL_f52ddcfc_4_k_cu_7f77c5ed_78914cute1_E
	.align		8
        /*0070*/ 	.dword	$str$25
	.align		8
        /*0078*/ 	.dword	$str$26
	.align		8
        /*0080*/ 	.dword	$str$27
	.align		8
        /*0088*/ 	.dword	$str$28


//--------------------- .text._ZN7cutlass13device_kernelINS_4gemm6kernel13GemmUniversalIN4cute5tupleIJiiiiEEENS1_10collective13CollectiveMmaINS1_35MainloopSm100TmaUmmaWarpSpecializedILi5ELi2ELi4ENS5_IJNS4_1CILi1EEENSA_ILi2EEESB_EEEEENS5_IJNSA_ILi128EEESF_NSA_ILi32EEEEEENS_12float_e4m3_tENS5_IJlSB_lEEESI_SJ_NS4_8TiledMMAINS4_8MMA_AtomIJNS4_10MMA_TraitsINS4_19SM100_MMA_F8F6F4_SSEJSI_SI_fSF_SF_NS4_17integral_constantINS4_4UMMA5MajorELSQ_0EEESR_NSO_INSP_7ScaleInELSS_0EEEST_EEEEEENS4_6LayoutINS5_IJSB_SB_SB_EEENS5_IJNSA_ILi0EEESY_SY_EEEEENS5_IJNS4_10UnderscoreES11_S11_EEEEENS4_23SM90_TMA_LOAD_MULTICASTENS4_14ComposedLayoutINS4_7SwizzleILi1ELi4ELi3EEENS4_18smem_ptr_flag_bitsILi8EEENSW_INS5_IJNSA_ILi8EEESG_EEENS5_IJSG_SB_EEEEEEEvNS4_8identityENS4_13SM90_TMA_LOADES1E_vS1F_EENS_8epilogue10collective18CollectiveEpilogueINS1I_23Sm100TmaWarpSpecializedILi2ELi2ELi64ELb0ELb0EEEJSH_NS5_IJNSW_ISF_SB_EENSW_INSA_ILi64EEESB_EEEEESI_SJ_SI_SJ_NS1I_6fusion15FusionCallbacksIS1M_NS1R_17LinearCombinationISI_fSI_fLNS_15FloatRoundStyleE2EEESH_S1Q_JEEENS4_5SM1004TMEM4LOAD26SM100_TMEM_LOAD_32dp32b64xES1G_NS15_INS16_ILi2ELi4ELi3EEES19_NSW_INS5_IJS1A_S1O_EEENS5_IJS1O_SB_EEEEEEENS4_39AutoVectorizingCopyWithAssumedAlignmentILi128EEENS4_14SM90_TMA_STOREES25_S27_S27_EEEvvEEEEvNT_6ParamsE --------------------------
	.section	.text._ZN7cutlass13device_kernelINS_4gemm6kernel13GemmUniversalIN4cute5tupleIJiiiiEEENS1_10collective13CollectiveMmaINS1_35MainloopSm100TmaUmmaWarpSpecializedILi5ELi2ELi4ENS5_IJNS4_1CILi1EEENSA_ILi2EEESB_EEEEENS5_IJNSA_ILi128EEESF_NSA_ILi32EEEEEENS_12float_e4m3_tENS5_IJlSB_lEEESI_SJ_NS4_8TiledMMAINS4_8MMA_AtomIJNS4_10MMA_TraitsINS4_19SM100_MMA_F8F6F4_SSEJSI_SI_fSF_SF_NS4_17integral_constantINS4_4UMMA5MajorELSQ_0EEESR_NSO_INSP_7ScaleInELSS_0EEEST_EEEEEENS4_6LayoutINS5_IJSB_SB_SB_EEENS5_IJNSA_ILi0EEESY_SY_EEEEENS5_IJNS4_10UnderscoreES11_S11_EEEEENS4_23SM90_TMA_LOAD_MULTICASTENS4_14ComposedLayoutINS4_7SwizzleILi1ELi4ELi3EEENS4_18smem_ptr_flag_bitsILi8EEENSW_INS5_IJNSA_ILi8EEESG_EEENS5_IJSG_SB_EEEEEEEvNS4_8identityENS4_13SM90_TMA_LOADES1E_vS1F_EENS_8epilogue10collective18CollectiveEpilogueINS1I_23Sm100TmaWarpSpecializedILi2ELi2ELi64ELb0ELb0EEEJSH_NS5_IJNSW_ISF_SB_EENSW_INSA_ILi64EEESB_EEEEESI_SJ_SI_SJ_NS1I_6fusion15FusionCallbacksIS1M_NS1R_17LinearCombinationISI_fSI_fLNS_15FloatRoundStyleE2EEESH_S1Q_JEEENS4_5SM1004TMEM4LOAD26SM100_TMEM_LOAD_32dp32b64xES1G_NS15_INS16_ILi2ELi4ELi3EEES19_NSW_INS5_IJS1A_S1O_EEENS5_IJS1O_SB_EEEEEEENS4_39AutoVectorizingCopyWithAssumedAlignmentILi128EEENS4_14SM90_TMA_STOREES25_S27_S27_EEEvvEEEEvNT_6ParamsE,"ax",@progbits
	.align	128
.text._ZN7cutlass13device_kernelINS_4gemm6kernel13GemmUniversalIN4cute5tupleIJiiiiEEENS1_10collective13CollectiveMmaINS1_35MainloopSm100TmaUmmaWarpSpecializedILi5ELi2ELi4ENS5_IJNS4_1CILi1EEENSA_ILi2EEESB_EEEEENS5_IJNSA_ILi128EEESF_NSA_ILi32EEEEEENS_12float_e4m3_tENS5_IJlSB_lEEESI_SJ_NS4_8TiledMMAINS4_8MMA_AtomIJNS4_10MMA_TraitsINS4_19SM100_MMA_F8F6F4_SSEJSI_SI_fSF_SF_NS4_17integral_constantINS4_4UMMA5MajorELSQ_0EEESR_NSO_INSP_7ScaleInELSS_0EEEST_EEEEEENS4_6LayoutINS5_IJSB_SB_SB_EEENS5_IJNSA_ILi0EEESY_SY_EEEEENS5_IJNS4_10UnderscoreES11_S11_EEEEENS4_23SM90_TMA_LOAD_MULTICASTENS4_14ComposedLayoutINS4_7SwizzleILi1ELi4ELi3EEENS4_18smem_ptr_flag_bitsILi8EEENSW_INS5_IJNSA_ILi8EEESG_EEENS5_IJSG_SB_EEEEEEEvNS4_8identityENS4_13SM90_TMA_LOADES1E_vS1F_EENS_8epilogue10collective18CollectiveEpilogueINS1I_23Sm100TmaWarpSpecializedILi2ELi2ELi64ELb0ELb0EEEJSH_NS5_IJNSW_ISF_SB_EENSW_INSA_ILi64EEESB_EEEEESI_SJ_SI_SJ_NS1I_6fusion15FusionCallbacksIS1M_NS1R_17LinearCombinationISI_fSI_fLNS_15FloatRoundStyleE2EEESH_S1Q_JEEENS4_5SM1004TMEM4LOAD26SM100_TMEM_LOAD_32dp32b64xES1G_NS15_INS16_ILi2ELi4ELi3EEES19_NSW_INS5_IJS1A_S1O_EEENS5_IJS1O_SB_EEEEEEENS4_39AutoVectorizingCopyWithAssumedAlignmentILi128EEENS4_14SM90_TMA_STOREES25_S27_S27_EEEvvEEEEvNT_6ParamsE:
        .type           _ZN7cutlass13device_kernelINS_4gemm6kernel13GemmUniversalIN4cute5tupleIJiiiiEEENS1_10collective13CollectiveMmaINS1_35MainloopSm100TmaUmmaWarpSpecializedILi5ELi2ELi4ENS5_IJNS4_1CILi1EEENSA_ILi2EEESB_EEEEENS5_IJNSA_ILi128EEESF_NSA_ILi32EEEEEENS_12float_e4m3_tENS5_IJlSB_lEEESI_SJ_NS4_8TiledMMAINS4_8MMA_AtomIJNS4_10MMA_TraitsINS4_19SM100_MMA_F8F6F4_SSEJSI_SI_fSF_SF_NS4_17integral_constantINS4_4UMMA5MajorELSQ_0EEESR_NSO_INSP_7ScaleInELSS_0EEEST_EEEEEENS4_6LayoutINS5_IJSB_SB_SB_EEENS5_IJNSA_ILi0EEESY_SY_EEEEENS5_IJNS4_10UnderscoreES11_S11_EEEEENS4_23SM90_TMA_LOAD_MULTICASTENS4_14ComposedLayoutINS4_7SwizzleILi1ELi4ELi3EEENS4_18smem_ptr_flag_bitsILi8EEENSW_INS5_IJNSA_ILi8EEESG_EEENS5_IJSG_SB_EEEEEEEvNS4_8identityENS4_13SM90_TMA_LOADES1E_vS1F_EENS_8epilogue10collective18CollectiveEpilogueINS1I_23Sm100TmaWarpSpecializedILi2ELi2ELi64ELb0ELb0EEEJSH_NS5_IJNSW_ISF_SB_EENSW_INSA_ILi64EEESB_EEEEESI_SJ_SI_SJ_NS1I_6fusion15FusionCallbacksIS1M_NS1R_17LinearCombinationISI_fSI_fLNS_15FloatRoundStyleE2EEESH_S1Q_JEEENS4_5SM1004TMEM4LOAD26SM100_TMEM_LOAD_32dp32b64xES1G_NS15_INS16_ILi2ELi4ELi3EEES19_NSW_INS5_IJS1A_S1O_EEENS5_IJS1O_SB_EEEEEEENS4_39AutoVectorizingCopyWithAssumedAlignmentILi128EEENS4_14SM90_TMA_STOREES25_S27_S27_EEEvvEEEEvNT_6ParamsE,@function
        .size           _ZN7cutlass13device_kernelINS_4gemm6kernel13GemmUniversalIN4cute5tupleIJiiiiEEENS1_10collective13CollectiveMmaINS1_35MainloopSm100TmaUmmaWarpSpecializedILi5ELi2ELi4ENS5_IJNS4_1CILi1EEENSA_ILi2EEESB_EEEEENS5_IJNSA_ILi128EEESF_NSA_ILi32EEEEEENS_12float_e4m3_tENS5_IJlSB_lEEESI_SJ_NS4_8TiledMMAINS4_8MMA_AtomIJNS4_10MMA_TraitsINS4_19SM100_MMA_F8F6F4_SSEJSI_SI_fSF_SF_NS4_17integral_constantINS4_4UMMA5MajorELSQ_0EEESR_NSO_INSP_7ScaleInELSS_0EEEST_EEEEEENS4_6LayoutINS5_IJSB_SB_SB_EEENS5_IJNSA_ILi0EEESY_SY_EEEEENS5_IJNS4_10UnderscoreES11_S11_EEEEENS4_23SM90_TMA_LOAD_MULTICASTENS4_14ComposedLayoutINS4_7SwizzleILi1ELi4ELi3EEENS4_18smem_ptr_flag_bitsILi8EEENSW_INS5_IJNSA_ILi8EEESG_EEENS5_IJSG_SB_EEEEEEEvNS4_8identityENS4_13SM90_TMA_LOADES1E_vS1F_EENS_8epilogue10collective18CollectiveEpilogueINS1I_23Sm100TmaWarpSpecializedILi2ELi2ELi64ELb0ELb0EEEJSH_NS5_IJNSW_ISF_SB_EENSW_INSA_ILi64EEESB_EEEEESI_SJ_SI_SJ_NS1I_6fusion15FusionCallbacksIS1M_NS1R_17LinearCombinationISI_fSI_fLNS_15FloatRoundStyleE2EEESH_S1Q_JEEENS4_5SM1004TMEM4LOAD26SM100_TMEM_LOAD_32dp32b64xES1G_NS15_INS16_ILi2ELi4ELi3EEES19_NSW_INS5_IJS1A_S1O_EEENS5_IJS1O_SB_EEEEEEENS4_39AutoVectorizingCopyWithAssumedAlignmentILi128EEENS4_14SM90_TMA_STOREES25_S27_S27_EEEvvEEEEvNT_6ParamsE,(.L_x_153 - _ZN7cutlass13device_kernelINS_4gemm6kernel13GemmUniversalIN4cute5tupleIJiiiiEEENS1_10collective13CollectiveMmaINS1_35MainloopSm100TmaUmmaWarpSpecializedILi5ELi2ELi4ENS5_IJNS4_1CILi1EEENSA_ILi2EEESB_EEEEENS5_IJNSA_ILi128EEESF_NSA_ILi32EEEEEENS_12float_e4m3_tENS5_IJlSB_lEEESI_SJ_NS4_8TiledMMAINS4_8MMA_AtomIJNS4_10MMA_TraitsINS4_19SM100_MMA_F8F6F4_SSEJSI_SI_fSF_SF_NS4_17integral_constantINS4_4UMMA5MajorELSQ_0EEESR_NSO_INSP_7ScaleInELSS_0EEEST_EEEEEENS4_6LayoutINS5_IJSB_SB_SB_EEENS5_IJNSA_ILi0EEESY_SY_EEEEENS5_IJNS4_10UnderscoreES11_S11_EEEEENS4_23SM90_TMA_LOAD_MULTICASTENS4_14ComposedLayoutINS4_7SwizzleILi1ELi4ELi3EEENS4_18smem_ptr_flag_bitsILi8EEENSW_INS5_IJNSA_ILi8EEESG_EEENS5_IJSG_SB_EEEEEEEvNS4_8identityENS4_13SM90_TMA_LOADES1E_vS1F_EENS_8epilogue10collective18CollectiveEpilogueINS1I_23Sm100TmaWarpSpecializedILi2ELi2ELi64ELb0ELb0EEEJSH_NS5_IJNSW_ISF_SB_EENSW_INSA_ILi64EEESB_EEEEESI_SJ_SI_SJ_NS1I_6fusion15FusionCallbacksIS1M_NS1R_17LinearCombinationISI_fSI_fLNS_15FloatRoundStyleE2EEESH_S1Q_JEEENS4_5SM1004TMEM4LOAD26SM100_TMEM_LOAD_32dp32b64xES1G_NS15_INS16_ILi2ELi4ELi3EEES19_NSW_INS5_IJS1A_S1O_EEENS5_IJS1O_SB_EEEEEEENS4_39AutoVectorizingCopyWithAssumedAlignmentILi128EEENS4_14SM90_TMA_STOREES25_S27_S27_EEEvvEEEEvNT_6ParamsE)
        .other          _ZN7cutlass13device_kernelINS_4gemm6kernel13GemmUniversalIN4cute5tupleIJiiiiEEENS1_10collective13CollectiveMmaINS1_35MainloopSm100TmaUmmaWarpSpecializedILi5ELi2ELi4ENS5_IJNS4_1CILi1EEENSA_ILi2EEESB_EEEEENS5_IJNSA_ILi128EEESF_NSA_ILi32EEEEEENS_12float_e4m3_tENS5_IJlSB_lEEESI_SJ_NS4_8TiledMMAINS4_8MMA_AtomIJNS4_10MMA_TraitsINS4_19SM100_MMA_F8F6F4_SSEJSI_SI_fSF_SF_NS4_17integral_constantINS4_4UMMA5MajorELSQ_0EEESR_NSO_INSP_7ScaleInELSS_0EEEST_EEEEEENS4_6LayoutINS5_IJSB_SB_SB_EEENS5_IJNSA_ILi0EEESY_SY_EEEEENS5_IJNS4_10UnderscoreES11_S11_EEEEENS4_23SM90_TMA_LOAD_MULTICASTENS4_14ComposedLayoutINS4_7SwizzleILi1ELi4ELi3EEENS4_18smem_ptr_flag_bitsILi8EEENSW_INS5_IJNSA_ILi8EEESG_EEENS5_IJSG_SB_EEEEEEEvNS4_8identityENS4_13SM90_TMA_LOADES1E_vS1F_EENS_8epilogue10collective18CollectiveEpilogueINS1I_23Sm100TmaWarpSpecializedILi2ELi2ELi64ELb0ELb0EEEJSH_NS5_IJNSW_ISF_SB_EENSW_INSA_ILi64EEESB_EEEEESI_SJ_SI_SJ_NS1I_6fusion15FusionCallbacksIS1M_NS1R_17LinearCombinationISI_fSI_fLNS_15FloatRoundStyleE2EEESH_S1Q_JEEENS4_5SM1004TMEM4LOAD26SM100_TMEM_LOAD_32dp32b64xES1G_NS15_INS16_ILi2ELi4ELi3EEES19_NSW_INS5_IJS1A_S1O_EEENS5_IJS1O_SB_EEEEEEENS4_39AutoVectorizingCopyWithAssumedAlignmentILi128EEENS4_14SM90_TMA_STOREES25_S27_S27_EEEvvEEEEvNT_6ParamsE,@"STO_CUDA_ENTRY STV_DEFAULT"
_ZN7cutlass13device_kernelINS_4gemm6kernel13GemmUniversalIN4cute5tupleIJiiiiEEENS1_10collective13CollectiveMmaINS1_35MainloopSm100TmaUmmaWarpSpecializedILi5ELi2ELi4ENS5_IJNS4_1CILi1EEENSA_ILi2EEESB_EEEEENS5_IJNSA_ILi128EEESF_NSA_ILi32EEEEEENS_12float_e4m3_tENS5_IJlSB_lEEESI_SJ_NS4_8TiledMMAINS4_8MMA_AtomIJNS4_10MMA_TraitsINS4_19SM100_MMA_F8F6F4_SSEJSI_SI_fSF_SF_NS4_17integral_constantINS4_4UMMA5MajorELSQ_0EEESR_NSO_INSP_7ScaleInELSS_0EEEST_EEEEEENS4_6LayoutINS5_IJSB_SB_SB_EEENS5_IJNSA_ILi0EEESY_SY_EEEEENS5_IJNS4_10UnderscoreES11_S11_EEEEENS4_23SM90_TMA_LOAD_MULTICASTENS4_14ComposedLayoutINS4_7SwizzleILi1ELi4ELi3EEENS4_18smem_ptr_flag_bitsILi8EEENSW_INS5_IJNSA_ILi8EEESG_EEENS5_IJSG_SB_EEEEEEEvNS4_8identityENS4_13SM90_TMA_LOADES1E_vS1F_EENS_8epilogue10collective18CollectiveEpilogueINS1I_23Sm100TmaWarpSpecializedILi2ELi2ELi64ELb0ELb0EEEJSH_NS5_IJNSW_ISF_SB_EENSW_INSA_ILi64EEESB_EEEEESI_SJ_SI_SJ_NS1I_6fusion15FusionCallbacksIS1M_NS1R_17LinearCombinationISI_fSI_fLNS_15FloatRoundStyleE2EEESH_S1Q_JEEENS4_5SM1004TMEM4LOAD26SM100_TMEM_LOAD_32dp32b64xES1G_NS15_INS16_ILi2ELi4ELi3EEES19_NSW_INS5_IJS1A_S1O_EEENS5_IJS1O_SB_EEEEEEENS4_39AutoVectorizingCopyWithAssumedAlignmentILi128EEENS4_14SM90_TMA_STOREES25_S27_S27_EEEvvEEEEvNT_6ParamsE:
[----:B------:R-:W1:Y:S01]  /*0000*/  LDC R1, c[0x0][0x37c] ;  /* 0x0000df00ff017b82 */ /* 0x000e620000000800 */
[----:B------:R-:W2:Y:S01]  /*0010*/  S2R R170, SR_TID.X ;  /* 0x0000000000aa7919 */ /* 0x000ea20000002100 */
[----:B------:R-:W3:Y:S01]  /*0020*/  LDCU.64 UR8, c[0x0][0x890] ;  /* 0x00011200ff0877ac */ /* 0x000ee20008000a00 */
[----:B------:R-:W-:Y:S02]  /*0030*/  PRMT R158, RZ, 0x7610, R158 ;  /* 0x00007610ff9e7816 */ /* 0x000fe4000000009e */
[----:B------:R-:W-:Y:S01]  /*0040*/  ELECT P3, URZ, PT ;  /* 0x0000000000ff782f */ /* 0x000fe20003860000 */
[----:B---3--:R-:W-:-:S04]  /*0050*/  UISETP.NE.U32.AND UP0, UPT, UR8, URZ, UPT ;  /* 0x000000ff0800728c */ /* 0x008fc8000bf05070 */
[----:B------:R-:W-:Y:S01]  /*0060*/  UISETP.NE.AND.EX UP0, UPT, UR9, URZ, UPT, UP0 ;  /* 0x000000ff0900728c */ /* 0x000fe2000bf05300 */
[----:B--2---:R-:W-:-:S05]  /*0070*/  SHF.R.U32.HI R159, RZ, 0x5, R170 ;  /* 0x00000005ff9f7819 */ /* 0x004fca00000116aa */
[----:B------:R-:W2:Y:S02]  /*0080*/  SHFL.IDX PT, R0, R159, RZ, 0x1f ;  /* 0x00001fff9f007589 */ /* 0x000ea400000e0000 */
[----:B--2---:R-:W-:Y:S01]  /*0090*/  R2UR UR17, R0 ;  /* 0x00000000001172ca */ /* 0x004fe200000e0000 */
[----:B-1----:R-:W-:-:S14]  /*00a0*/  BRA.U UP0, `(.L_x_0) ;  /* 0x0000000100307547 */ /* 0x002fdc000b800000 */
[----:B------:R-:W1:Y:S02]  /*00b0*/  LDCU.64 UR4, c[0x0][0x888] ;  /* 0x00011100ff0477ac */ /* 0x000e640008000a00 */
[----:B-1----:R-:W-:-:S04]  /*00c0*/  UISETP.NE.U32.AND UP0, UPT, UR4, URZ, UPT ;  /* 0x000000ff0400728c */ /* 0x002fc8000bf05070 */
[----:B------:R-:W-:-:S09]  /*00d0*/  UISETP.NE.AND.EX UP0, UPT, UR5, URZ, UPT, UP0 ;  /* 0x000000ff0500728c */ /* 0x000fd2000bf05300 */
[----:B------:R-:W-:Y:S05]  /*00e0*/  BRA.U !UP0, `(.L_x_1) ;  /* 0x0000000108147547 */ /* 0x000fea000b800000 */
[----:B------:R-:W1:Y:S01]  /*00f0*/  LDC.64 R2, c[0x0][0x888] ;  /* 0x00022200ff027b82 */ /* 0x000e620000000a00 */
[----:B------:R-:W1:Y:S02]  /*0100*/  LDCU.64 UR4, c[0x0][0x358] ;  /* 0x00006b00ff0477ac */ /* 0x000e640008000a00 */
[----:B-1----:R1:W5:Y:S01]  /*0110*/  LDG.E R73, desc[UR4][R2.64] ;  /* 0x0000000402497981 */ /* 0x002362000c1e1900 */
[----:B------:R-:W-:Y:S01]  /*0120*/  HFMA2 R158, -RZ, RZ, 0, 5.9604644775390625e-08 ;  /* 0x00000001ff9e7431 */ /* 0x000fe200000001ff */
[----:B------:R-:W-:Y:S05]  /*0130*/  BRA `(.L_x_0) ;  /* 0x00000000000c7947 */ /* 0x000fea0003800000 */
.L_x_1:
[----:B------:R-:W1:Y:S01]  /*0140*/  LDCU UR4, c[0x0][0x880] ;  /* 0x00011000ff0477ac */ /* 0x000e620008000800 */
[----:B------:R-:W-:Y:S01]  /*0150*/  HFMA2 R158, -RZ, RZ, 0, 5.9604644775390625e-08 ;  /* 0x00000001ff9e7431 */ /* 0x000fe200000001ff */
[----:B-1----:R-:W-:-:S07]  /*0160*/  MOV R73, UR4 ;  /* 0x0000000400497c02 */ /* 0x002fce0008000f00 */
.L_x_0:
[----:B------:R-:W2:Y:S02]  /*0170*/  LDCU.64 UR4, c[0x0][0x8b0] ;  /* 0x00011600ff0477ac */ /* 0x000ea40008000a00 */
[----:B--2---:R-:W-:-:S04]  /*0180*/  UISETP.NE.U32.AND UP0, UPT, UR4, URZ, UPT ;  /* 0x000000ff0400728c */ /* 0x004fc8000bf05070 */
[----:B------:R-:W-:-:S09]  /*0190*/  UISETP.NE.AND.EX UP0, UPT, UR5, URZ, UPT, UP0 ;  /* 0x000000ff0500728c */ /* 0x000fd2000bf05300 */
[----:B------:R-:W-:Y:S05]  /*01a0*/  BRA.U UP0, `(.L_x_2) ;  /* 0x0000000100287547 */ /* 0x000fea000b800000 */
[----:B------:R-:W2:Y:S02]  /*01b0*/  LDCU.64 UR4, c[0x0][0x8a8] ;  /* 0x00011500ff0477ac */ /* 0x000ea40008000a00 */
[----:B--2---:R-:W-:-:S04]  /*01c0*/  UISETP.NE.U32.AND UP0, UPT, UR4, URZ, UPT ;  /* 0x000000ff0400728c */ /* 0x004fc8000bf05070 */
[----:B------:R-:W-:-:S09]  /*01d0*/  UISETP.NE.AND.EX UP0, UPT, UR5, URZ, UPT, UP0 ;  /* 0x000000ff0500728c */ /* 0x000fd2000bf05300 */
[----:B------:R-:W-:Y:S05]  /*01e0*/  BRA.U !UP0, `(.L_x_3) ;  /* 0x0000000108107547 */ /* 0x000fea000b800000 */
[----:B------:R-:W2:Y:S01]  /*01f0*/  LDC.64 R70, c[0x0][0x8a8] ;  /* 0x00022a00ff467b82 */ /* 0x000ea20000000a00 */
[----:B------:R-:W2:Y:S02]  /*0200*/  LDCU.64 UR4, c[0x0][0x358] ;  /* 0x00006b00ff0477ac */ /* 0x000ea40008000a00 */
[----:B--2---:R2:W5:Y:S01]  /*0210*/  LDG.E R70, desc[UR4][R70.64] ;  /* 0x0000000446467981 */ /* 0x004562000c1e1900 */
[----:B------:R-:W-:Y:S05]  /*0220*/  BRA `(.L_x_2) ;  /* 0x0000000000087947 */ /* 0x000fea0003800000 */
.L_x_3:
[----:B------:R-:W2:Y:S02]  /*0230*/  LDCU UR4, c[0x0][0x8a0] ;  /* 0x00011400ff0477ac */ /* 0x000ea40008000800 */
[----:B--2---:R-:W-:Y:S02]  /*0240*/  MOV R70, UR4 ;  /* 0x0000000400467c02 */ /* 0x004fe40008000f00 */
.L_x_2:
[----:B------:R-:W-:Y:S01]  /*0250*/  IMAD.U32 R0, RZ, RZ, UR17 ;  /* 0x00000011ff007e24 */ /* 0x000fe2000f8e00ff */
[----:B------:R-:W-:Y:S04]  /*0260*/  BSSY.RECONVERGENT B0, `(.L_x_4) ;  /* 0x000000c000007945 */ /* 0x000fe80003800200 */
[C---:B------:R-:W-:Y:S02]  /*0270*/  ISETP.NE.OR P1, PT, R0.reuse, 0x1, !P3 ;  /* 0x000000010000780c */ /* 0x040fe40005f25670 */
[----:B------:R-:W-:-:S11]  /*0280*/  ISETP.NE.OR P0, PT, R0, 0x3, !P3 ;  /* 0x000000030000780c */ /* 0x000fd60005f05670 */
[----:B------:R-:W-:Y:S05]  /*0290*/  @P1 BRA `(.L_x_5) ;  /* 0x0000000000201947 */ /* 0x000fea0003800000 */
[----:B------:R-:W3:Y:S02]  /*02a0*/  LDCU.64 UR4, c[0x0][0x348] ;  /* 0x00006900ff0477ac */ /* 0x000ee40008000a00 */
[----:B---3--:R-:W-:Y:S02]  /*02b0*/  UIADD3 UR6, UP1, UPT, UR4, 0x80, URZ ;  /* 0x0000008004067890 */ /* 0x008fe4000ff3e0ff */
[----:B------:R-:W-:Y:S02]  /*02c0*/  UIADD3 UR4, UP0, UPT, UR4, 0x180, URZ ;  /* 0x0000018004047890 */ /* 0x000fe4000ff1e0ff */
[----:B------:R-:W-:Y:S02]  /*02d0*/  UIADD3.X UR7, UPT, UPT, URZ, UR5, URZ, UP1, !UPT ;  /* 0x00000005ff077290 */ /* 0x000fe40008ffe4ff */
[----:B------:R-:W-:-:S07]  /*02e0*/  UIADD3.X UR5, UPT, UPT, URZ, UR5, URZ, UP0, !UPT ;  /* 0x00000005ff057290 */ /* 0x000fce00087fe4ff */
[----:B------:R3:W-:Y:S02]  /*02f0*/  UTMACCTL.PF [UR6] ;  /* 0x00000000060079b9 */ /* 0x0007e40008040000 */
[----:B------:R3:W-:Y:S02]  /*0300*/  UTMACCTL.PF [UR4] ;  /* 0x00000000040079b9 */ /* 0x0007e40008040000 */
[----:B---3--:R-:W-:Y:S01]  /*0310*/  NOP ;  /* 0x0000000000007918 */ /* 0x008fe20000000000 */
.L_x_5:
[----:B------:R-:W-:Y:S05]  /*0320*/  BSYNC.RECONVERGENT B0 ;  /* 0x0000000000007941 */ /* 0x000fea0003800200 */
.L_x_4:
[----:B------:R-:W-:Y:S04]  /*0330*/  BSSY.RECONVERGENT B0, `(.L_x_6) ;  /* 0x000000a000007945 */ /* 0x000fe80003800200 */
        /* <DEDUP_REMOVED lines=9> */
.L_x_7:
[----:B------:R-:W-:Y:S05]  /*03d0*/  BSYNC.RECONVERGENT B0 ;  /* 0x0000000000007941 */ /* 0x000fea0003800200 */
.L_x_6:
[----:B------:R-:W3:Y:S01]  /*03e0*/  LDCU.64 UR4, c[0x0][0x888] ;  /* 0x00011100ff0477ac */ /* 0x000ee20008000a00 */
[----:B------:R-:W-:Y:S02]  /*03f0*/  UISETP.EQ.U32.AND UP1, UPT, UR8, URZ, UPT ;  /* 0x000000ff0800728c */ /* 0x000fe4000bf22070 */
[----:B------:R-:W-:Y:S02]  /*0400*/  UPLOP3.LUT UP3, UPT, UPT, UPT, UPT, 0x80, 0x8 ;  /* 0x000000000008789c */ /* 0x000fe40003f6f070 */
[----:B---3--:R-:W-:-:S04]  /*0410*/  UISETP.NE.U32.AND UP0, UPT, UR4, URZ, UPT ;  /* 0x000000ff0400728c */ /* 0x008fc8000bf05070 */
[----:B------:R-:W-:-:S04]  /*0420*/  UISETP.NE.AND.EX UP0, UPT, UR5, URZ, UPT, UP0 ;  /* 0x000000ff0500728c */ /* 0x000fc8000bf05300 */
[----:B------:R-:W-:-:S04]  /*0430*/  UISETP.EQ.OR.EX UP2, UPT, UR9, URZ, !UP0, UP1 ;  /* 0x000000ff0900728c */ /* 0x000fc8000c742710 */
[----:B------:R-:W-:-:S06]  /*0440*/  UP2UR UR4, UPR, URZ, 0x4 ;  /* 0x00000004ff047883 */ /* 0x000fcc0008000000 */
[----:B------:R-:W-:Y:S01]  /*0450*/  MOV R161, UR4 ;  /* 0x0000000400a17c02 */ /* 0x000fe20008000f00 */
[----:B------:R-:W-:Y:S06]  /*0460*/  BRA.U !UP2, `(.L_x_8) ;  /* 0x000000010a207547 */ /* 0x000fec000b800000 */
[----:B------:R-:W-:Y:S01]  /*0470*/  UISETP.NE.U32.AND UP1, UPT, UR8, URZ, UPT ;  /* 0x000000ff0800728c */ /* 0x000fe2000bf25070 */
[----:B-----5:R-:W-:Y:S01]  /*0480*/  FSETP.NEU.AND P0, PT, R73, RZ, PT ;  /* 0x000000ff4900720b */ /* 0x020fe20003f0d000 */
[----:B------:R-:W-:Y:S02]  /*0490*/  USEL UR4, URZ, 0xffffffff, UP0 ;  /* 0xffffffffff047887 */ /* 0x000fe40008000000 */
[----:B------:R-:W-:-:S10]  /*04a0*/  UISETP.NE.AND.EX UP1, UPT, UR9, URZ, UPT, UP1 ;  /* 0x000000ff0900728c */ /* 0x000fd4000bf25310 */
[----:B------:R-:W-:Y:S01]  /*04b0*/  VOTEU.ANY UP0, P0 ;  /* 0x0000000000ff7886 */ /* 0x000fe20000000100 */
[----:B------:R-:W-:-:S04]  /*04c0*/  @!UP1 USEL UR4, URZ, 0xffffffff, UP0 ;  /* 0xffffffffff049887 */ /* 0x000fc80008000000 */
[----:B------:R-:W-:-:S04]  /*04d0*/  ULOP3.LUT UR4, UR4, 0x1, URZ, 0xc0, !UPT ;  /* 0x0000000104047892 */ /* 0x000fc8000f8ec0ff */
[----:B------:R-:W-:-:S11]  /*04e0*/  UISETP.NE.U32.AND UP3, UPT, UR4, 0x1, UPT ;  /* 0x000000010400788c */ /* 0x000fd6000bf65070 */
.L_x_8:
[----:B-1----:R-:W1:Y:S01]  /*04f0*/  SHFL.IDX PT, R2, R159, RZ, 0x1f ;  /* 0x00001fff9f027589 */ /* 0x002e6200000e0000 */
[----:B------:R-:W-:-:S04]  /*0500*/  UISETP.NE.AND UP0, UPT, UR17, 0x2, UPT ;  /* 0x000000021100788c */ /* 0x000fc8000bf05270 */
[----:B------:R-:W-:Y:S01]  /*0510*/  USEL UR37, URZ, 0x1, UP0 ;  /* 0x00000001ff257887 */ /* 0x000fe20008000000 */
[----:B-1----:R-:W-:-:S13]  /*0520*/  ISETP.NE.AND P0, PT, R2, RZ, PT ;  /* 0x000000ff0200720c */ /* 0x002fda0003f05270 */
[----:B------:R-:W-:Y:S05]  /*0530*/  @P0 BRA `(.L_x_9) ;  /* 0x0000000000600947 */ /* 0x000fea0003800000 */
[----:B------:R-:W1:Y:S01]  /*0540*/  S2UR UR4, SR_CgaCtaId ;  /* 0x00000000000479c3 */ /* 0x000e620000008800 */
[----:B------:R-:W-:Y:S01]  /*0550*/  UMOV UR5, 0x400 ;  /* 0x0000040000057882 */ /* 0x000fe20000000000 */
[----:B------:R-:W-:Y:S01]  /*0560*/  UMOV UR8, 0x1 ;  /* 0x0000000100087882 */ /* 0x000fe20000000000 */
[----:B------:R-:W-:Y:S01]  /*0570*/  UMOV UR6, 0x2 ;  /* 0x0000000200067882 */ /* 0x000fe20000000000 */
[----:B------:R-:W-:-:S04]  /*0580*/  UIADD3 UR8, UPT, UPT, -UR8, 0x100000, URZ ;  /* 0x0010000008087890 */ /* 0x000fc8000fffe1ff */
[----:B------:R-:W-:Y:S02]  /*0590*/  USHF.L.U32 UR9, UR8, 0xb, URZ ;  /* 0x0000000b08097899 */ /* 0x000fe400080006ff */
[----:B------:R-:W-:Y:S02]  /*05a0*/  USHF.L.U32 UR8, UR8, 0x1, URZ ;  /* 0x0000000108087899 */ /* 0x000fe400080006ff */
[----:B------:R-:W-:-:S04]  /*05b0*/  UIADD3 UR6, UPT, UPT, -UR6, 0x100000, URZ ;  /* 0x0010000006067890 */ /* 0x000fc8000fffe1ff */
[----:B------:R-:W-:Y:S02]  /*05c0*/  USHF.L.U32 UR7, UR6, 0xb, URZ ;  /* 0x0000000b06077899 */ /* 0x000fe400080006ff */
[----:B------:R-:W-:Y:S01]  /*05d0*/  USHF.L.U32 UR6, UR6, 0x1, URZ ;  /* 0x0000000106067899 */ /* 0x000fe200080006ff */
[----:B------:R-:W-:Y:S01]  /*05e0*/  ELECT P0, URZ, PT ;  /* 0x0000000000ff782f */ /* 0x000fe20003800000 */
[----:B-1----:R-:W-:Y:S01]  /*05f0*/  ULEA UR4, UR4, UR5, 0x18 ;  /* 0x0000000504047291 */ /* 0x002fe2000f8ec0ff */
[----:B------:R-:W1:Y:S11]  /*0600*/  FENCE.VIEW.ASYNC.S ;  /* 0x00000000000073c6 */ /* 0x000e760000000000 */
[----:B-1----:R1:W3:Y:S01]  /*0610*/  SYNCS.EXCH.64 URZ, [UR4], UR8 ;  /* 0x0000000804ff75b2 */ /* 0x0022e20008000100 */
[----:B------:R1:W4:Y:S01]  /*0620*/  SYNCS.EXCH.64 URZ, [UR4+0x28], UR6 ;  /* 0x0000280604ff75b2 */ /* 0x0003220008000100 */
[----:B------:R1:W1:Y:S01]  /*0630*/  SYNCS.EXCH.64 URZ, [UR4+0x8], UR8 ;  /* 0x0000080804ff75b2 */ /* 0x0002620008000100 */
[----:B------:R1:W1:Y:S01]  /*0640*/  SYNCS.EXCH.64 URZ, [UR4+0x30], UR6 ;  /* 0x0000300604ff75b2 */ /* 0x0002620008000100 */
[----:B------:R1:W1:Y:S01]  /*0650*/  SYNCS.EXCH.64 URZ, [UR4+0x10], UR8 ;  /* 0x0000100804ff75b2 */ /* 0x0002620008000100 */
[----:B------:R1:W1:Y:S01]  /*0660*/  SYNCS.EXCH.64 URZ, [UR4+0x38], UR6 ;  /* 0x0000380604ff75b2 */ /* 0x0002620008000100 */
[----:B------:R1:W1:Y:S01]  /*0670*/  SYNCS.EXCH.64 URZ, [UR4+0x18], UR8 ;  /* 0x0000180804ff75b2 */ /* 0x0002620008000100 */
[----:B------:R1:W1:Y:S01]  /*0680*/  SYNCS.EXCH.64 URZ, [UR4+0x40], UR6 ;  /* 0x0000400604ff75b2 */ /* 0x0002620008000100 */
[----:B------:R1:W1:Y:S01]  /*0690*/  SYNCS.EXCH.64 URZ, [UR4+0x20], UR8 ;  /* 0x0000200804ff75b2 */ /* 0x0002620008000100 */
[----:B------:R1:W1:Y:S01]  /*06a0*/  SYNCS.EXCH.64 URZ, [UR4+0x48], UR6 ;  /* 0x0000480604ff75b2 */ /* 0x0002620008000100 */
[----:B------:R-:W-:Y:S01]  /*06b0*/  NOP ;  /* 0x0000000000007918 */ /* 0x000fe20000000000 */
.L_x_9:
[----:B------:R-:W2:Y:S01]  /*06c0*/  SHFL.IDX PT, R2, R159, RZ, 0x1f ;  /* 0x00001fff9f027589 */ /* 0x000ea200000e0000 */
[----:B------:R-:W-:Y:S01]  /*06d0*/  NOP ;  /* 0x0000000000007918 */ /* 0x000fe20000000000 */
[----:B--2---:R-:W-:-:S13]  /*06e0*/  ISETP.NE.AND P0, PT, R2, 0x1, PT ;  /* 0x000000010200780c */ /* 0x004fda0003f05270 */
[----:B------:R-:W-:Y:S05]  /*06f0*/  @P0 BRA `(.L_x_10) ;  /* 0x0000000000480947 */ /* 0x000fea0003800000 */
[----:B-1----:R-:W1:Y:S01]  /*0700*/  S2UR UR4, SR_CgaCtaId ;  /* 0x00000000000479c3 */ /* 0x002e620000008800 */
        /* <DEDUP_REMOVED lines=12> */
[----:B-1----:R2:W1:Y:S01]  /*07d0*/  SYNCS.EXCH.64 URZ, [UR4+0x50], UR8 ;  /* 0x0000500804ff75b2 */ /* 0x0024620008000100 */
[----:B------:R2:W1:Y:S01]  /*07e0*/  SYNCS.EXCH.64 URZ, [UR4+0x60], UR6 ;  /* 0x0000600604ff75b2 */ /* 0x0004620008000100 */
[----:B------:R2:W1:Y:S01]  /*07f0*/  SYNCS.EXCH.64 URZ, [UR4+0x58], UR8 ;  /* 0x0000580804ff75b2 */ /* 0x0004620008000100 */
[----:B------:R2:W1:Y:S02]  /*0800*/  SYNCS.EXCH.64 URZ, [UR4+0x68], UR6 ;  /* 0x0000680604ff75b2 */ /* 0x0004640008000100 */
[----:B--2---:R-:W-:Y:S01]  /*0810*/  NOP ;  /* 0x0000000000007918 */ /* 0x004fe20000000000 */
.L_x_10:
[----:B------:R-:W2:Y:S01]  /*0820*/  SHFL.IDX PT, R2, R159, RZ, 0x1f ;  /* 0x00001fff9f027589 */ /* 0x000ea200000e0000 */
[----:B------:R-:W-:Y:S01]  /*0830*/  NOP ;  /* 0x0000000000007918 */ /* 0x000fe20000000000 */
[----:B--2---:R-:W-:-:S13]  /*0840*/  ISETP.NE.AND P0, PT, R2, 0x3, PT ;  /* 0x000000030200780c */ /* 0x004fda0003f05270 */
[----:B------:R-:W-:Y:S05]  /*0850*/  @P0 BRA `(.L_x_11) ;  /* 0x0000000000300947 */ /* 0x000fea0003800000 */
[----:B-1----:R-:W1:Y:S01]  /*0860*/  S2UR UR6, SR_CgaCtaId ;  /* 0x00000000000679c3 */ /* 0x002e620000008800 */
[----:B------:R-:W-:Y:S01]  /*0870*/  UMOV UR4, 0x400 ;  /* 0x0000040000047882 */ /* 0x000fe20000000000 */
[----:B------:R-:W-:Y:S01]  /*0880*/  UMOV UR5, 0x20 ;  /* 0x0000002000057882 */ /* 0x000fe20000000000 */
[----:B------:R-:W-:Y:S01]  /*0890*/  ELECT P0, URZ, PT ;  /* 0x0000000000ff782f */ /* 0x000fe20003800000 */
[----:B-1----:R-:W-:Y:S02]  /*08a0*/  ULEA UR6, UR6, UR4, 0x18 ;  /* 0x0000000406067291 */ /* 0x002fe4000f8ec0ff */
[----:B------:R-:W-:-:S04]  /*08b0*/  UIADD3 UR4, UPT, UPT, -UR5, 0x100000, URZ ;  /* 0x0010000005047890 */ /* 0x000fc8000fffe1ff */
[----:B------:R-:W-:Y:S02]  /*08c0*/  USHF.L.U32 UR5, UR4, 0xb, URZ ;  /* 0x0000000b04057899 */ /* 0x000fe400080006ff */
[----:B------:R-:W-:Y:S01]  /*08d0*/  USHF.L.U32 UR4, UR4, 0x1, URZ ;  /* 0x0000000104047899 */ /* 0x000fe200080006ff */
[----:B------:R-:W1:Y:S11]  /*08e0*/  FENCE.VIEW.ASYNC.S ;  /* 0x00000000000073c6 */ /* 0x000e760000000000 */
[----:B-1----:R2:W1:Y:S01]  /*08f0*/  SYNCS.EXCH.64 URZ, [UR6+0x70], UR4 ;  /* 0x0000700406ff75b2 */ /* 0x0024620008000100 */
[----:B------:R2:W1:Y:S02]  /*0900*/  SYNCS.EXCH.64 URZ, [UR6+0x78], UR4 ;  /* 0x0000780406ff75b2 */ /* 0x0004640008000100 */
[----:B--2---:R-:W-:Y:S01]  /*0910*/  NOP ;  /* 0x0000000000007918 */ /* 0x004fe20000000000 */
.L_x_11:
[----:B------:R-:W2:Y:S01]  /*0920*/  SHFL.IDX PT, R2, R159, RZ, 0x1f ;  /* 0x00001fff9f027589 */ /* 0x000ea200000e0000 */
[----:B------:R-:W-:Y:S01]  /*0930*/  NOP ;  /* 0x0000000000007918 */ /* 0x000fe20000000000 */
[----:B--2---:R-:W-:-:S13]  /*0940*/  ISETP.NE.AND P0, PT, R2, 0x4, PT ;  /* 0x000000040200780c */ /* 0x004fda0003f05270 */
[----:B------:R-:W-:Y:S05]  /*0950*/  @P0 BRA `(.L_x_12) ;  /* 0x00000000004c0947 */ /* 0x000fea0003800000 */
[----:B-1----:R-:W1:Y:S01]  /*0960*/  S2UR UR6, SR_CgaCtaId ;  /* 0x00000000000679c3 */ /* 0x002e620000008800 */
[----:B------:R-:W-:Y:S01]  /*0970*/  UMOV UR4, 0x1e0 ;  /* 0x000001e000047882 */ /* 0x000fe20000000000 */
[----:B------:R-:W-:Y:S01]  /*0980*/  UMOV UR5, 0x400 ;  /* 0x0000040000057882 */ /* 0x000fe20000000000 */
[----:B------:R-:W-:Y:S01]  /*0990*/  USEL UR4, UR4, 0x1a0, UP3 ;  /* 0x000001a004047887 */ /* 0x000fe20009800000 */
[----:B------:R-:W-:Y:S01]  /*09a0*/  UMOV UR8, 0x1 ;  /* 0x0000000100087882 */ /* 0x000fe20000000000 */
[----:B------:R-:W-:Y:S01]  /*09b0*/  ELECT P0, URZ, PT ;  /* 0x0000000000ff782f */ /* 0x000fe20003800000 */
[----:B------:R-:W-:-:S04]  /*09c0*/  UIADD3 UR8, UPT, UPT, -UR8, 0x100000, URZ ;  /* 0x0010000008087890 */ /* 0x000fc8000fffe1ff */
[----:B------:R-:W-:Y:S02]  /*09d0*/  USHF.L.U32 UR9, UR8, 0xb, URZ ;  /* 0x0000000b08097899 */ /* 0x000fe400080006ff */
[----:B------:R-:W-:Y:S02]  /*09e0*/  USHF.L.U32 UR8, UR8, 0x1, URZ ;  /* 0x0000000108087899 */ /* 0x000fe400080006ff */
[----:B-1----:R-:W-:Y:S02]  /*09f0*/  ULEA UR6, UR6, UR5, 0x18 ;  /* 0x0000000506067291 */ /* 0x002fe4000f8ec0ff */
[----:B------:R-:W-:-:S04]  /*0a00*/  UIADD3 UR4, UPT, UPT, -UR4, 0x100000, URZ ;  /* 0x0010000004047890 */ /* 0x000fc8000fffe1ff */
[----:B------:R-:W-:Y:S02]  /*0a10*/  USHF.L.U32 UR5, UR4, 0xb, URZ ;  /* 0x0000000b04057899 */ /* 0x000fe400080006ff */
[----:B------:R-:W-:Y:S01]  /*0a20*/  USHF.L.U32 UR4, UR4, 0x1, URZ ;  /* 0x0000000104047899 */ /* 0x000fe200080006ff */
[----:B------:R-:W1:Y:S03]  /*0a30*/  FENCE.VIEW.ASYNC.S ;  /* 0x00000000000073c6 */ /* 0x000e660000000000 */
[----:B-1----:R2:W1:Y:S08]  /*0a40*/  SYNCS.EXCH.64 URZ, [UR6+0x80], UR8 ;  /* 0x0000800806ff75b2 */ /* 0x0024700008000100 */
[----:B------:R2:W1:Y:S01]  /*0a50*/  SYNCS.EXCH.64 URZ, [UR6+0x90], UR4 ;  /* 0x0000900406ff75b2 */ /* 0x0004620008000100 */
[----:B------:R2:W1:Y:S01]  /*0a60*/  SYNCS.EXCH.64 URZ, [UR6+0x88], UR8 ;  /* 0x0000880806ff75b2 */ /* 0x0004620008000100 */
[----:B------:R2:W1:Y:S02]  /*0a70*/  SYNCS.EXCH.64 URZ, [UR6+0x98], UR4 ;  /* 0x0000980406ff75b2 */ /* 0x0004640008000100 */
[----:B--2---:R-:W-:Y:S01]  /*0a80*/  NOP ;  /* 0x0000000000007918 */ /* 0x004fe20000000000 */
.L_x_12:
        /* <DEDUP_REMOVED lines=20> */
[----:B------:R2:W1:Y:S01]  /*0bd0*/  SYNCS.EXCH.64 URZ, [UR4+0xc8], UR6 ;  /* 0x0000c80604ff75b2 */ /* 0x0004620008000100 */
[----:B------:R2:W1:Y:S01]  /*0be0*/  SYNCS.EXCH.64 URZ, [UR4+0xb0], UR8 ;  /* 0x0000b00804ff75b2 */ /* 0x0004620008000100 */
[----:B------:R2:W1:Y:S01]  /*0bf0*/  SYNCS.EXCH.64 URZ, [UR4+0xd0], UR6 ;  /* 0x0000d00604ff75b2 */ /* 0x0004620008000100 */
[----:B------:R2:W1:Y:S01]  /*0c00*/  SYNCS.EXCH.64 URZ, [UR4+0xb8], UR8 ;  /* 0x0000b80804ff75b2 */ /* 0x0004620008000100 */
[----:B------:R2:W1:Y:S02]  /*0c10*/  SYNCS.EXCH.64 URZ, [UR4+0xd8], UR6 ;  /* 0x0000d80604ff75b2 */ /* 0x0004640008000100 */
[----:B--2---:R-:W-:Y:S01]  /*0c20*/  NOP ;  /* 0x0000000000007918 */ /* 0x004fe20000000000 */
.L_x_13:
[----:B------:R-:W2:Y:S01]  /*0c30*/  SHFL.IDX PT, R2, R159, RZ, 0x1f ;  /* 0x00001fff9f027589 */ /* 0x000ea200000e0000 */
[----:B------:R-:W1:Y:S01]  /*0c40*/  S2UR UR45, SR_CgaCtaId ;  /* 0x00000000002d79c3 */ /* 0x000e620000008800 */
[----:B------:R-:W-:Y:S01]  /*0c50*/  NOP ;  /* 0x0000000000007918 */ /* 0x000fe20000000000 */
[----:B--2---:R-:W-:-:S13]  /*0c60*/  ISETP.NE.AND P0, PT, R2, 0x3, PT ;  /* 0x000000030200780c */ /* 0x004fda0003f05270 */
[----:B-1----:R-:W-:Y:S05]  /*0c70*/  @P0 BRA `(.L_x_14) ;  /* 0x0000000000340947 */ /* 0x002fea0003800000 */
[----:B------:R-:W-:Y:S01]  /*0c80*/  UMOV UR4, 0x400 ;  /* 0x0000040000047882 */ /* 0x000fe20000000000 */
[----:B------:R-:W-:Y:S01]  /*0c90*/  UMOV UR6, 0x20 ;  /* 0x0000002000067882 */ /* 0x000fe20000000000 */
[----:B------:R-:W-:Y:S02]  /*0ca0*/  ULEA UR4, UR45, UR4, 0x18 ;  /* 0x000000042d047291 */ /* 0x000fe4000f8ec0ff */
[----:B------:R-:W-:-:S04]  /*0cb0*/  UIADD3 UR6, UPT, UPT, -UR6, 0x100000, URZ ;  /* 0x0010000006067890 */ /* 0x000fc8000fffe1ff */
[----:B------:R-:W-:Y:S02]  /*0cc0*/  USHF.L.U32 UR7, UR6, 0xb, URZ ;  /* 0x0000000b06077899 */ /* 0x000fe400080006ff */
[----:B------:R-:W-:Y:S01]  /*0cd0*/  USHF.L.U32 UR6, UR6, 0x1, URZ ;  /* 0x0000000106067899 */ /* 0x000fe200080006ff */
[----:B------:R-:W-:Y:S01]  /*0ce0*/  ELECT P0, URZ, PT ;  /* 0x0000000000ff782f */ /* 0x000fe20003800000 */
[----:B------:R-:W1:Y:S10]  /*0cf0*/  FENCE.VIEW.ASYNC.S ;  /* 0x00000000000073c6 */ /* 0x000e740000000000 */
[----:B-1----:R1:W2:Y:S01]  /*0d00*/  SYNCS.EXCH.64 URZ, [UR4+0xe0], UR6 ;  /* 0x0000e00604ff75b2 */ /* 0x0022a20008000100 */
[----:B------:R1:W1:Y:S01]  /*0d10*/  SYNCS.EXCH.64 URZ, [UR4+0xf0], UR6 ;  /* 0x0000f00604ff75b2 */ /* 0x0002620008000100 */
[----:B------:R1:W1:Y:S01]  /*0d20*/  SYNCS.EXCH.64 URZ, [UR4+0xe8], UR6 ;  /* 0x0000e80604ff75b2 */ /* 0x0002620008000100 */
[----:B------:R1:W1:Y:S01]  /*0d30*/  SYNCS.EXCH.64 URZ, [UR4+0xf8], UR6 ;  /* 0x0000f80604ff75b2 */ /* 0x0002620008000100 */
[----:B------:R-:W-:Y:S01]  /*0d40*/  NOP ;  /* 0x0000000000007918 */ /* 0x000fe20000000000 */
.L_x_14:
[----:B-1----:R-:W1:Y:S01]  /*0d50*/  LDCU UR4, c[0x0][0x36c] ;  /* 0x00006d80ff0477ac */ /* 0x002e620008000800 */
[----:B------:R-:W-:Y:S01]  /*0d60*/  ISETP.NE.OR P3, PT, R0, 0x2, !P3 ;  /* 0x000000020000780c */ /* 0x000fe20005f65670 */
[----:B------:R-:W-:Y:S01]  /*0d70*/  NOP ;  /* 0x0000000000007918 */ /* 0x000fe20000000000 */
[----:B------:R-:W-:Y:S01]  /*0d80*/  LOP3.LUT R0, R170, 0x1f, RZ, 0xc0, !PT ;  /* 0x0000001faa007812 */ /* 0x000fe200078ec0ff */
[----:B------:R-:W-:Y:S02]  /*0d90*/  UISETP.NE.AND UP4, UPT, UR17, URZ, UPT ;  /* 0x000000ff1100728c */ /* 0x000fe4000bf85270 */
[----:B-1----:R-:W-:-:S09]  /*0da0*/  UISETP.EQ.U32.AND UP5, UPT, UR4, 0x1, UPT ;  /* 0x000000010400788c */ /* 0x002fd2000bfa2070 */
[----:B------:R-:W-:Y:S05]  /*0db0*/  BRA.U !UP5, `(.L_x_15) ;  /* 0x000000010d087547 */ /* 0x000fea000b800000 */
[----:B--234-:R-:W-:Y:S01]  /*0dc0*/  UCGABAR_ARV ;  /* 0x00000000000079c7 */ /* 0x01cfe20008000000 */
[----:B------:R-:W-:Y:S05]  /*0dd0*/  BRA `(.L_x_16) ;  /* 0x0000000000047947 */ /* 0x000fea0003800000 */
.L_x_15:
[----:B--234-:R-:W-:Y:S01]  /*0de0*/  NOP ;  /* 0x0000000000007918 */ /* 0x01cfe20000000000 */
.L_x_16:
[----:B------:R-:W1:Y:S01]  /*0df0*/  S2UR UR7, SR_CTAID.X ;  /* 0x00000000000779c3 */ /* 0x000e620000002500 */
[----:B------:R-:W-:-:S05]  /*0e00*/  CS2R.32 R160, SR_CgaSize ;  /* 0x0000000000a07805 */ /* 0x000fca0000008a00 */
[----:B------:R-:W-:-:S05]  /*0e10*/  IMAD R160, R160, -0xa0, RZ ;  /* 0xffffff60a0a07824 */ /* 0x000fca00078e02ff */
[----:B------:R-:W-:-:S14]  /*0e20*/  R2UR UR5, R160 ;  /* 0x00000000a00572ca */ /* 0x000fdc00000e0000 */
[----:B------:R-:W2:Y:S01]  /*0e30*/  LDCU UR5, c[0x0][UR5+0x2b0] ;  /* 0x00005600050577ac */ /* 0x000ea20008000800 */
[----:B------:R-:W-:-:S05]  /*0e40*/  CS2R.32 R160, SR_CgaSize ;  /* 0x0000000000a07805 */ /* 0x000fca0000008a00 */
[----:B------:R-:W-:-:S05]  /*0e50*/  IMAD R160, R160, -0xa0, RZ ;  /* 0xffffff60a0a07824 */ /* 0x000fca00078e02ff */
[----:B------:R-:W-:-:S14]  /*0e60*/  R2UR UR4, R160 ;  /* 0x00000000a00472ca */ /* 0x000fdc00000e0000 */
[----:B------:R-:W3:Y:S01]  /*0e70*/  LDCU UR4, c[0x0][UR4+0x2b4] ;  /* 0x00005680040477ac */ /* 0x000ee20008000800 */
[----:B------:R-:W4:Y:S01]  /*0e80*/  S2UR UR8, SR_CTAID.Y ;  /* 0x00000000000879c3 */ /* 0x000f220000002600 */
[----:B------:R-:W-:-:S05]  /*0e90*/  CS2R.32 R160, SR_CgaSize ;  /* 0x0000000000a07805 */ /* 0x000fca0000008a00 */
[----:B------:R-:W-:-:S05]  /*0ea0*/  IMAD R160, R160, -0xa0, RZ ;  /* 0xffffff60a0a07824 */ /* 0x000fca00078e02ff */
[----:B------:R-:W-:-:S14]  /*0eb0*/  R2UR UR9, R160 ;  /* 0x00000000a00972ca */ /* 0x000fdc00000e0000 */
[----:B------:R-:W3:Y:S01]  /*0ec0*/  LDCU UR9, c[0x0][UR9+0x2a0] ;  /* 0x00005400090977ac */ /* 0x000ee20008000800 */
[----:B------:R-:W3:Y:S01]  /*0ed0*/  LDCU UR21, c[0x0][0xb24] ;  /* 0x00016480ff1577ac */ /* 0x000ee20008000800 */
[----:B------:R-:W1:Y:S01]  /*0ee0*/  S2UR UR36, SR_CTAID.Z ;  /* 0x00000000002479c3 */ /* 0x000e620000002700 */
[----:B------:R-:W-:-:S05]  /*0ef0*/  CS2R.32 R160, SR_CgaSize ;  /* 0x0000000000a07805 */ /* 0x000fca0000008a00 */
[----:B------:R-:W-:-:S05]  /*0f00*/  IMAD R160, R160, -0xa0, RZ ;  /* 0xffffff60a0a07824 */ /* 0x000fca00078e02ff */
[----:B------:R-:W-:-:S14]  /*0f10*/  R2UR UR63, R160 ;  /* 0x00000000a03f72ca */ /* 0x000fdc00000e0000 */
[----:B------:R-:W3:Y:S01]  /*0f20*/  LDCU UR63, c[0x0][UR63+0x2a4] ;  /* 0x000054803f3f77ac */ /* 0x000ee20008000800 */
[----:B------:R-:W3:Y:S01]  /*0f30*/  LDCU UR42, c[0x0][0xb24] ;  /* 0x00016480ff2a77ac */ /* 0x000ee20008000800 */
[----:B-1----:R-:W-:Y:S01]  /*0f40*/  I2FP.F32.U32 R3, UR7 ;  /* 0x0000000700037c45 */ /* 0x002fe20008201000 */
[----:B------:R-:W1:Y:S04]  /*0f50*/  LDCU UR28, c[0x0][0xb30] ;  /* 0x00016600ff1c77ac */ /* 0x000e680008000800 */
[----:B--2---:R-:W-:Y:S01]  /*0f60*/  FMUL R3, R3, UR5 ;  /* 0x0000000503037c20 */ /* 0x004fe20008400000 */
[----:B------:R-:W-:Y:S01]  /*0f70*/  USHF.L.U32 UR26, UR45, 0xb, URZ ;  /* 0x0000000b2d1a7899 */ /* 0x000fe200080006ff */
[----:B----4-:R-:W-:Y:S01]  /*0f80*/  I2FP.F32.U32 R2, UR8 ;  /* 0x0000000800027c45 */ /* 0x010fe20008201000 */
[----:B---3--:R-:W-:-:S03]  /*0f90*/  UISETP.GE.AND UP2, UPT, UR21, 0x1, UPT ;  /* 0x000000011500788c */ /* 0x008fc6000bf46270 */
[----:B------:R-:W2:Y:S01]  /*0fa0*/  F2I.U32.TRUNC.NTZ R3, R3 ;  /* 0x0000000300037305 */ /* 0x000ea2000020f000 */
[----:B------:R-:W-:Y:S01]  /*0fb0*/  UMOV UR16, UR7 ;  /* 0x0000000700107c82 */ /* 0x000fe20008000000 */
[----:B------:R-:W-:Y:S01]  /*0fc0*/  FMUL R2, R2, UR4 ;  /* 0x0000000402027c20 */ /* 0x000fe20008400000 */
[----:B------:R-:W-:-:S05]  /*0fd0*/  UMOV UR20, UR8 ;  /* 0x0000000800147c82 */ /* 0x000fca0008000000 */
[----:B------:R-:W3:Y:S01]  /*0fe0*/  F2I.U32.TRUNC.NTZ R2, R2 ;  /* 0x0000000200027305 */ /* 0x000ee2000020f000 */
[----:B--2---:R-:W-:Y:S02]  /*0ff0*/  R2UR UR4, R3 ;  /* 0x00000000030472ca */ /* 0x004fe400000e0000 */
[----:B---3--:R-:W-:Y:S02]  /*1000*/  R2UR UR6, R2 ;  /* 0x00000000020672ca */ /* 0x008fe400000e0000 */
[----:B------:R-:W-:-:S09]  /*1010*/  PRMT R2, RZ, 0x7610, R2 ;  /* 0x00007610ff027816 */ /* 0x000fd20000000002 */
[----:B------:R-:W-:-:S04]  /*1020*/  UIADD3 UR5, UPT, UPT, -UR4, URZ, URZ ;  /* 0x000000ff04057290 */ /* 0x000fc8000fffe1ff */
[----:B------:R-:W-:Y:S02]  /*1030*/  UIMAD UR5, UR9, UR5, UR7 ;  /* 0x00000005090572a4 */ /* 0x000fe4000f8e0207 */
[----:B------:R-:W-:-:S04]  /*1040*/  UIADD3 UR4, UPT, UPT, -UR6, URZ, URZ ;  /* 0x000000ff06047290 */ /* 0x000fc8000fffe1ff */
[----:B------:R-:W-:Y:S01]  /*1050*/  IMAD.U32 R160, RZ, RZ, UR5 ;  /* 0x00000005ffa07e24 */ /* 0x000fe2000f8e00ff */
[----:B------:R-:W-:Y:S01]  /*1060*/  UIMAD UR63, UR63, UR4, UR8 ;  /* 0x000000043f3f72a4 */ /* 0x000fe2000f8e0208 */
[----:B-1----:R-:W-:Y:S11]  /*1070*/  BRA.U UP4, `(.L_x_17) ;  /* 0x0000000104287547 */ /* 0x002ff6000b800000 */
[----:B------:R-:W-:Y:S01]  /*1080*/  R2UR UR4, R160 ;  /* 0x00000000a00472ca */ /* 0x000fe200000e0000 */
[----:B------:R-:W-:Y:S02]  /*1090*/  UISETP.NE.AND UP0, UPT, UR63, URZ, UPT ;  /* 0x000000ff3f00728c */ /* 0x000fe4000bf05270 */
[----:B------:R-:W-:-:S10]  /*10a0*/  UISETP.NE.AND UP1, UPT, UR63, 0x1, UPT ;  /* 0x000000013f00788c */ /* 0x000fd4000bf25270 */
[----:B------:R-:W-:-:S04]  /*10b0*/  UISETP.EQ.OR UP0, UPT, UR4, URZ, !UP0 ;  /* 0x000000ff0400728c */ /* 0x000fc8000c702670 */
[----:B------:R-:W-:Y:S02]  /*10c0*/  USEL UR5, URZ, 0x1, !UP0 ;  /* 0x00000001ff057887 */ /* 0x000fe4000c000000 */
[----:B------:R-:W-:Y:S02]  /*10d0*/  UISETP.NE.AND UP0, UPT, UR4, URZ, UPT ;  /* 0x000000ff0400728c */ /* 0x000fe4000bf05270 */
[----:B------:R-:W-:-:S04]  /*10e0*/  USEL UR4, URZ, 0x2, UP1 ;  /* 0x00000002ff047887 */ /* 0x000fc80008800000 */
[----:B------:R-:W-:-:S04]  /*10f0*/  USEL UR4, UR4, 0x2, UP0 ;  /* 0x0000000204047887 */ /* 0x000fc80008000000 */
[----:B------:R-:W-:-:S06]  /*1100*/  UIADD3 UR4, UPT, UPT, UR5, UR4, URZ ;  /* 0x0000000405047290 */ /* 0x000fcc000fffe0ff */
[----:B------:R-:W-:Y:S02]  /*1110*/  MOV R2, UR4 ;  /* 0x0000000400027c02 */ /* 0x000fe40008000f00 */
.L_x_17:
[----:B------:R-:W-:Y:S05]  /*1120*/  BRA.U !UP2, `(.L_x_18) ;  /* 0x000000010ad47547 */ /* 0x000fea000b800000 */
[----:B------:R-:W1:Y:S01]  /*1130*/  LDCU.128 UR12, c[0x0][0xb10] ;  /* 0x00016200ff0c77ac */ /* 0x000e620008000c00 */
[----:B------:R-:W2:Y:S01]  /*1140*/  LDCU UR6, c[0x0][0x370] ;  /* 0x00006e00ff0677ac */ /* 0x000ea20008000800 */
[----:B------:R-:W3:Y:S01]  /*1150*/  LDCU UR5, c[0x0][0x374] ;  /* 0x00006e80ff0577ac */ /* 0x000ee20008000800 */
[----:B------:R-:W4:Y:S01]  /*1160*/  LDCU UR27, c[0x0][0xb0c] ;  /* 0x00016180ff1b77ac */ /* 0x000f220008000800 */
[----:B------:R-:W4:Y:S01]  /*1170*/  LDCU UR4, c[0x0][0xb20] ;  /* 0x00016400ff0477ac */ /* 0x000f220008000800 */
[----:B------:R-:W4:Y:S01]  /*1180*/  LDCU.64 UR8, c[0x0][0xb28] ;  /* 0x00016500ff0877ac */ /* 0x000f220008000a00 */
[----:B-1----:R-:W-:Y:S02]  /*1190*/  UISETP.NE.AND UP0, UPT, UR14, 0x1, UPT ;  /* 0x000000010e00788c */ /* 0x002fe4000bf05270 */
[----:B---3--:R-:W-:Y:S02]  /*11a0*/  UIMAD.WIDE.U32 UR10, UR5, UR15, URZ ;  /* 0x0000000f050a72a5 */ /* 0x008fe4000f8e00ff */
[----:B--2---:R-:W-:-:S02]  /*11b0*/  UIMAD.WIDE.U32 UR22, UR6, UR12, URZ ;  /* 0x0000000c061672a5 */ /* 0x004fc4000f8e00ff */
[----:B----4-:R-:W-:Y:S02]  /*11c0*/  UISETP.NE.AND UP1, UPT, UR27, 0x1, UPT ;  /* 0x000000011b00788c */ /* 0x010fe4000bf25270 */
[----:B------:R-:W-:Y:S01]  /*11d0*/  UISETP.NE.AND UP2, UPT, UR21, 0x1, UPT ;  /* 0x000000011500788c */ /* 0x000fe2000bf45270 */
[----:B------:R-:W-:Y:S02]  /*11e0*/  UMOV UR10, UR11 ;  /* 0x0000000b000a7c82 */ /* 0x000fe40008000000 */
[----:B------:R-:W-:Y:S01]  /*11f0*/  UMOV UR22, UR23 ;  /* 0x0000001700167c82 */ /* 0x000fe20008000000 */
[----:B------:R-:W-:Y:S02]  /*1200*/  @UP0 USHF.R.U32.HI UR5, URZ, UR4, UR10 ;  /* 0x00000004ff050299 */ /* 0x000fe4000801160a */
[----:B------:R-:W-:Y:S02]  /*1210*/  UIMAD.WIDE.U32 UR24, UR20, UR15, URZ ;  /* 0x0000000f141872a5 */ /* 0x000fe4000f8e00ff */
[----:B------:R-:W-:-:S02]  /*1220*/  UIMAD.WIDE.U32 UR10, UR5, UR8, URZ ;  /* 0x00000008050a72a5 */ /* 0x000fc4000f8e00ff */
[----:B------:R-:W-:Y:S02]  /*1230*/  @UP1 USHF.R.U32.HI UR6, URZ, UR13, UR22 ;  /* 0x0000000dff061299 */ /* 0x000fe40008011616 */
[----:B------:R-:W-:Y:S02]  /*1240*/  UIMAD.WIDE.U32 UR18, UR16, UR12, URZ ;  /* 0x0000000c101272a5 */ /* 0x000fe4000f8e00ff */
[----:B------:R-:W-:Y:S01]  /*1250*/  UIMAD.WIDE.U32 UR22, UR6, UR8, URZ ;  /* 0x00000008061672a5 */ /* 0x000fe2000f8e00ff */
[----:B------:R-:W-:Y:S01]  /*1260*/  UMOV UR24, UR25 ;  /* 0x0000001900187c82 */ /* 0x000fe20008000000 */
[----:B------:R-:W-:Y:S01]  /*1270*/  UMOV UR10, UR11 ;  /* 0x0000000b000a7c82 */ /* 0x000fe20008000000 */
[----:B------:R-:W-:Y:S02]  /*1280*/  USHF.R.U32.HI UR24, URZ, UR4, UR24 ;  /* 0x00000004ff187299 */ /* 0x000fe40008011618 */
[----:B------:R-:W-:Y:S02]  /*1290*/  @UP2 USHF.R.U32.HI UR5, URZ, UR9, UR10 ;  /* 0x00000009ff052299 */ /* 0x000fe4000801160a */
[----:B------:R-:W-:Y:S01]  /*12a0*/  UMOV UR7, UR23 ;  /* 0x0000001700077c82 */ /* 0x000fe20008000000 */
[----:B------:R-:W-:Y:S01]  /*12b0*/  UMOV UR18, UR19 ;  /* 0x0000001300127c82 */ /* 0x000fe20008000000 */
[----:B------:R-:W-:-:S02]  /*12c0*/  @UP2 USHF.R.U32.HI UR6, URZ, UR9, UR7 ;  /* 0x00000009ff062299 */ /* 0x000fc40008011607 */
[----:B------:R-:W-:Y:S02]  /*12d0*/  USHF.R.U32.HI UR13, URZ, UR13, UR18 ;  /* 0x0000000dff0d7299 */ /* 0x000fe40008011612 */
[----:B------:R-:W-:Y:S02]  /*12e0*/  USEL UR4, UR20, UR24, !UP0 ;  /* 0x0000001814047287 */ /* 0x000fe4000c000000 */
[----:B------:R-:W-:Y:S02]  /*12f0*/  UIMAD UR7, UR5, UR21, URZ ;  /* 0x00000015050772a4 */ /* 0x000fe4000f8e02ff */
[----:B------:R-:W-:Y:S02]  /*1300*/  USEL UR5, UR16, UR13, !UP1 ;  /* 0x0000000d10057287 */ /* 0x000fe4000c800000 */
[----:B------:R-:W-:Y:S02]  /*1310*/  UIMAD UR12, UR6, UR21, URZ ;  /* 0x00000015060c72a4 */ /* 0x000fe4000f8e02ff */
[----:B------:R-:W-:-:S02]  /*1320*/  UISETP.GE.AND UP0, UPT, UR4, UR7, UPT ;  /* 0x000000070400728c */ /* 0x000fc4000bf06270 */
[----:B------:R-:W-:Y:S02]  /*1330*/  UIMAD.WIDE.U32 UR10, UR4, UR8, URZ ;  /* 0x00000008040a72a5 */ /* 0x000fe4000f8e00ff */
[----:B------:R-:W-:Y:S02]  /*1340*/  UISETP.GE.OR UP0, UPT, UR5, UR12, UP0 ;  /* 0x0000000c0500728c */ /* 0x000fe40008706670 */
[----:B------:R-:W-:Y:S02]  /*1350*/  UIMAD.WIDE.U32 UR12, UR5, UR8, URZ ;  /* 0x00000008050c72a5 */ /* 0x000fe4000f8e00ff */
[----:B------:R-:W-:Y:S01]  /*1360*/  UIADD3 UR10, UPT, UPT, -UR4, URZ, URZ ;  /* 0x000000ff040a7290 */ /* 0x000fe2000fffe1ff */
[----:B------:R-:W-:Y:S01]  /*1370*/  UMOV UR8, UR11 ;  /* 0x0000000b00087c82 */ /* 0x000fe20008000000 */
[----:B------:R-:W-:Y:S02]  /*1380*/  UIADD3 UR11, UPT, UPT, -UR5, URZ, URZ ;  /* 0x000000ff050b7290 */ /* 0x000fe4000fffe1ff */
[----:B------:R-:W-:-:S03]  /*1390*/  USHF.R.U32.HI UR8, URZ, UR9, UR8 ;  /* 0x00000009ff087299 */ /* 0x000fc60008011608 */
[----:B------:R-:W-:Y:S01]  /*13a0*/  @!UP0 UMOV UR7, UR13 ;  /* 0x0000000d00078c82 */ /* 0x000fe20008000000 */
[----:B------:R-:W-:Y:S02]  /*13b0*/  UIMAD UR20, UR14, UR10, UR20 ;  /* 0x0000000a0e1472a4 */ /* 0x000fe4000f8e0214 */
[----:B------:R-:W-:Y:S02]  /*13c0*/  USEL UR8, UR4, UR8, !UP2 ;  /* 0x0000000804087287 */ /* 0x000fe4000d000000 */
[----:B------:R-:W-:Y:S02]  /*13d0*/  @!UP0 USHF.R.U32.HI UR7, URZ, UR9, UR7 ;  /* 0x00000009ff078299 */ /* 0x000fe40008011607 */
[----:B------:R-:W-:Y:S02]  /*13e0*/  UIADD3 UR9, UPT, UPT, -UR8, URZ, URZ ;  /* 0x000000ff08097290 */ /* 0x000fe4000fffe1ff */
[----:B------:R-:W-:Y:S02]  /*13f0*/  @!UP0 USEL UR7, UR5, UR7, !UP2 ;  /* 0x0000000705078287 */ /* 0x000fe4000d000000 */
[----:B------:R-:W-:-:S02]  /*1400*/  UIMAD UR9, UR21, UR9, UR4 ;  /* 0x00000009150972a4 */ /* 0x000fc4000f8e0204 */
[----:B------:R-:W-:Y:S02]  /*1410*/  @!UP0 UIADD3 UR8, UPT, UPT, UR8, -UR7, URZ ;  /* 0x8000000708088290 */ /* 0x000fe4000fffe0ff */
[----:B------:R-:W-:Y:S02]  /*1420*/  @!UP0 UIMAD UR6, UR9, UR6, UR7 ;  /* 0x00000006090682a4 */ /* 0x000fe4000f8e0207 */
[----:B------:R-:W-:Y:S02]  /*1430*/  @!UP0 UIMAD UR4, UR8, UR21, UR5 ;  /* 0x00000015080482a4 */ /* 0x000fe4000f8e0205 */
[----:B------:R-:W-:Y:S02]  /*1440*/  UIMAD UR16, UR27, UR11, UR16 ;  /* 0x0000000b1b1072a4 */ /* 0x000fe4000f8e0210 */
[----:B------:R-:W-:Y:S01]  /*1450*/  UIMAD UR20, UR4, UR14, UR20 ;  /* 0x0000000e041472a4 */ /* 0x000fe2000f8e0214 */
[----:B------:R-:W-:Y:S02]  /*1460*/  @!UP0 UMOV UR5, UR6 ;  /* 0x0000000600058c82 */ /* 0x000fe40008000000 */
[----:B------:R-:W-:-:S12]  /*1470*/  UIMAD UR16, UR5, UR27, UR16 ;  /* 0x0000001b051072a4 */ /* 0x000fd8000f8e0210 */
.L_x_18:
[----:B------:R-:W-:Y:S02]  /*1480*/  UISETP.NE.AND UP1, UPT, UR28, 0x1, UPT ;  /* 0x000000011c00788c */ /* 0x000fe4000bf25270 */
[----:B------:R-:W-:Y:S02]  /*1490*/  UISETP.NE.AND UP0, UPT, UR17, 0x2, UPT ;  /* 0x000000021100788c */ /* 0x000fe4000bf05270 */
[----:B------:R-:W-:-:S05]  /*14a0*/  ULOP3.LUT UR21, UR26, 0x800, URZ, 0xc0, !UPT ;  /* 0x000008001a157892 */ /* 0x000fca000f8ec0ff */
[----:B------:R-:W-:Y:S07]  /*14b0*/  BRA.U UP1, `(.L_x_19) ;  /* 0x0000000101447547 */ /* 0x000fee000b800000 */
[----:B------:R-:W1:Y:S01]  /*14c0*/  LDCU.128 UR8, c[0x0][0xb10] ;  /* 0x00016200ff0877ac */ /* 0x000e620008000c00 */
[----:B------:R-:W2:Y:S01]  /*14d0*/  LDCU UR12, c[0x0][0xb0c] ;  /* 0x00016180ff0c77ac */ /* 0x000ea20008000800 */
[----:B------:R-:W3:Y:S01]  /*14e0*/  LDCU UR13, c[0x0][0xb20] ;  /* 0x00016400ff0d77ac */ /* 0x000ee20008000800 */
[----:B-1----:R-:W-:Y:S02]  /*14f0*/  UIMAD.WIDE.U32 UR6, UR16, UR8, URZ ;  /* 0x00000008100672a5 */ /* 0x002fe4000f8e00ff */
[----:B------:R-:W-:Y:S02]  /*1500*/  UIMAD.WIDE.U32 UR4, UR20, UR11, URZ ;  /* 0x0000000b140472a5 */ /* 0x000fe4000f8e00ff */
[----:B--2---:R-:W-:Y:S02]  /*1510*/  UISETP.NE.AND UP2, UPT, UR12, 0x1, UPT ;  /* 0x000000010c00788c */ /* 0x004fe4000bf45270 */
[----:B------:R-:W-:Y:S01]  /*1520*/  UISETP.NE.AND UP1, UPT, UR10, 0x1, UPT ;  /* 0x000000010a00788c */ /* 0x000fe2000bf25270 */
[----:B------:R-:W-:-:S02]  /*1530*/  UMOV UR6, UR7 ;  /* 0x0000000700067c82 */ /* 0x000fc40008000000 */
[----:B------:R-:W-:Y:S01]  /*1540*/  UMOV UR4, UR5 ;  /* 0x0000000500047c82 */ /* 0x000fe20008000000 */
[----:B------:R-:W-:Y:S02]  /*1550*/  USHF.R.U32.HI UR6, URZ, UR9, UR6 ;  /* 0x00000009ff067299 */ /* 0x000fe40008011606 */
[----:B---3--:R-:W-:Y:S02]  /*1560*/  USHF.R.U32.HI UR4, URZ, UR13, UR4 ;  /* 0x0000000dff047299 */ /* 0x008fe40008011604 */
[----:B------:R-:W-:Y:S02]  /*1570*/  USEL UR5, UR16, UR6, !UP2 ;  /* 0x0000000610057287 */ /* 0x000fe4000d000000 */
[----:B------:R-:W-:-:S04]  /*1580*/  USEL UR4, UR20, UR4, !UP1 ;  /* 0x0000000414047287 */ /* 0x000fc8000c800000 */
[----:B------:R-:W-:Y:S02]  /*1590*/  UIADD3 UR6, UPT, UPT, UR5, -UR4, URZ ;  /* 0x8000000405067290 */ /* 0x000fe4000fffe0ff */
[----:B------:R-:W-:Y:S02]  /*15a0*/  UIADD3 UR4, UPT, UPT, -UR5, UR4, URZ ;  /* 0x0000000405047290 */ /* 0x000fe4000fffe1ff */
[----:B------:R-:W-:Y:S02]  /*15b0*/  UIMAD UR20, UR6, UR10, UR20 ;  /* 0x0000000a061472a4 */ /* 0x000fe4000f8e0214 */
[----:B------:R-:W-:-:S12]  /*15c0*/  UIMAD UR16, UR4, UR12, UR16 ;  /* 0x0000000c041072a4 */ /* 0x000fd8000f8e0210 */
.L_x_19:
[----:B------:R-:W-:Y:S05]  /*15d0*/  BRA.U !UP5, `(.L_x_20) ;  /* 0x000000010d0c7547 */ /* 0x000fea000b800000 */
[----:B------:R-:W-:Y:S01]  /*15e0*/  UCGABAR_WAIT ;  /* 0x0000000000007dc7 */ /* 0x000fe20008000000 */
[----:B------:R-:W-:Y:S01]  /*15f0*/  CCTL.IVALL ;  /* 0x00000000ff00798f */ /* 0x000fe20002000000 */
[----:B------:R-:W-:Y:S05]  /*1600*/  BRA `(.L_x_21) ;  /* 0x0000000000047947 */ /* 0x000fea0003800000 */
.L_x_20:
[----:B------:R-:W-:Y:S06]  /*1610*/  BAR.SYNC.DEFER_BLOCKING 0x0 ;  /* 0x0000000000007b1d */ /* 0x000fec0000010000 */
.L_x_21:
[----:B------:R-:W-:Y:S05]  /*1620*/  BRA.U UP0, `(.L_x_22) ;  /* 0x0000001100e47547 */ /* 0x000fea000b800000 */
[----:B------:R-:W1:Y:S01]  /*1630*/  LDCU UR6, c[0x0][0x38c] ;  /* 0x00007180ff0677ac */ /* 0x000e620008000800 */
[----:B------:R-:W-:Y:S01]  /*1640*/  PLOP3.LUT P1, PT, PT, PT, UP3, 0x80, 0x8 ;  /* 0x000000000008781c */ /* 0x000fe20003f2f038 */
[----:B------:R-:W-:Y:S01]  /*1650*/  IMAD.MOV.U32 R12, RZ, RZ, 0x1 ;  /* 0x00000001ff0c7424 */ /* 0x000fe200078e00ff */
[----:B------:R-:W-:Y:S01]  /*1660*/  ISETP.EQ.OR P2, PT, R0, RZ, P3 ;  /* 0x000000ff0000720c */ /* 0x000fe20001f42670 */
[----:B------:R-:W-:Y:S01]  /*1670*/  UISETP.NE.AND UP1, UPT, UR17, URZ, UPT ;  /* 0x000000ff1100728c */ /* 0x000fe2000bf25270 */
[----:B------:R-:W-:Y:S02]  /*1680*/  PLOP3.LUT P1, PT, P1, PT, PT, 0x8, 0x80 ;  /* 0x000000000080781c */ /* 0x000fe40000f2e170 */
[----:B------:R-:W-:Y:S01]  /*1690*/  CS2R R10, SRZ ;  /* 0x00000000000a7805 */ /* 0x000fe2000001ff00 */
[----:B------:R-:W-:Y:S01]  /*16a0*/  IMAD.MOV.U32 R9, RZ, RZ, RZ ;  /* 0x000000ffff097224 */ /* 0x000fe200078e00ff */
[----:B------:R-:W2:Y:S01]  /*16b0*/  LDCU UR39, c[0x0][0x370] ;  /* 0x00006e00ff2777ac */ /* 0x000ea20008000800 */
[----:B------:R-:W-:Y:S01]  /*16c0*/  IMAD.MOV.U32 R8, RZ, RZ, 0x1 ;  /* 0x00000001ff087424 */ /* 0x000fe200078e00ff */
[----:B------:R-:W3:Y:S01]  /*16d0*/  LDCU.64 UR28, c[0x0][0x348] ;  /* 0x00006900ff1c77ac */ /* 0x000ee20008000a00 */
[----:B------:R-:W-:-:S02]  /*16e0*/  USHF.R.U32.HI UR44, URZ, 0x5, UR21 ;  /* 0x00000005ff2c7899 */ /* 0x000fc40008011615 */
[----:B-1----:R-:W-:Y:S02]  /*16f0*/  UIADD3 UR5, UPT, UPT, UR6, 0x1f, URZ ;  /* 0x0000001f06057890 */ /* 0x002fe4000fffe0ff */
[----:B------:R-:W-:Y:S02]  /*1700*/  UIADD3 UR46, UPT, UPT, UR6, 0x3e, URZ ;  /* 0x0000003e062e7890 */ /* 0x000fe4000fffe0ff */
[----:B------:R-:W-:Y:S01]  /*1710*/  USHF.R.S32.HI UR4, URZ, 0x1f, UR5 ;  /* 0x0000001fff047899 */ /* 0x000fe20008011405 */
[----:B------:R-:W1:Y:S03]  /*1720*/  LDCU UR38, c[0x0][0x374] ;  /* 0x00006e80ff2677ac */ /* 0x000e660008000800 */
[----:B------:R-:W-:Y:S02]  /*1730*/  ULEA.HI UR4, UR4, UR5, URZ, 0x5 ;  /* 0x0000000504047291 */ /* 0x000fe4000f8f28ff */
[----:B------:R-:W-:-:S02]  /*1740*/  USEL UR25, UR37, 0x2, UP1 ;  /* 0x0000000225197887 */ /* 0x000fc40008800000 */
[----:B------:R-:W-:Y:S02]  /*1750*/  USHF.R.S32.HI UR41, URZ, 0x5, UR4 ;  /* 0x00000005ff297899 */ /* 0x000fe40008011404 */
[----:B------:R-:W-:Y:S02]  /*1760*/  UIADD3 UR4, UPT, UPT, UR6, -0x1, URZ ;  /* 0xffffffff06047890 */ /* 0x000fe4000fffe0ff */
[----:B------:R-:W-:Y:S02]  /*1770*/  UISETP.LT.U32.AND UP0, UPT, UR41, 0x5, UPT ;  /* 0x000000052900788c */ /* 0x000fe4000bf01070 */
[----:B------:R-:W-:Y:S02]  /*1780*/  UISETP.GE.U32.AND UP2, UPT, UR4, -0x3f, UPT ;  /* 0xffffffc10400788c */ /* 0x000fe4000bf46070 */
[----:B------:R-:W-:Y:S01]  /*1790*/  USEL UR40, UR41, 0x5, UP0 ;  /* 0x0000000529287887 */ /* 0x000fe20008000000 */
[----:B------:R-:W-:-:S03]  /*17a0*/  UMOV UR5, URZ ;  /* 0x000000ff00057c82 */ /* 0x000fc60008000000 */
[----:B------:R-:W-:Y:S02]  /*17b0*/  UIADD3 UR24, UPT, UPT, UR40, -0x1, URZ ;  /* 0xffffffff28187890 */ /* 0x000fe4000fffe0ff */
[----:B------:R-:W-:-:S03]  /*17c0*/  UIADD3 UR43, UPT, UPT, UR41, -UR40, URZ ;  /* 0x80000028292b7290 */ /* 0x000fc6000fffe0ff */
[----:B------:R-:W-:-:S04]  /*17d0*/  @UP2 UIADD3 UR24, UPT, UPT, UR40, URZ, URZ ;  /* 0x000000ff28182290 */ /* 0x000fc8000fffe0ff */
[----:B-123--:R-:W-:-:S12]  /*17e0*/  UIADD3 UR24, UPT, UPT, UR24, 0x1, URZ ;  /* 0x0000000118187890 */ /* 0x00efd8000fffe0ff */
.L_x_42:
[----:B------:R-:W-:Y:S01]  /*17f0*/  UISETP.NE.AND UP0, UPT, UR45, URZ, UPT ;  /* 0x000000ff2d00728c */ /* 0x000fe2000bf05270 */
[----:B-1----:R-:W1:Y:S08]  /*1800*/  S2UR UR45, SR_CgaCtaId ;  /* 0x00000000002d79c3 */ /* 0x002e700000008800 */
[----:B------:R-:W-:Y:S05]  /*1810*/  BRA.U UP0, `(.L_x_23) ;  /* 0x0000000100347547 */ /* 0x000fea000b800000 */
[----:B------:R-:W2:Y:S01]  /*1820*/  S2R R0, SR_CgaCtaId ;  /* 0x0000000000007919 */ /* 0x000ea20000008800 */
[----:B------:R-:W-:Y:S02]  /*1830*/  MOV R3, 0x400 ;  /* 0x0000040000037802 */ /* 0x000fe40000000f00 */
[----:B------:R-:W-:Y:S02]  /*1840*/  SHF.L.U32 R2, R8, 0x1f, RZ ;  /* 0x0000001f08027819 */ /* 0x000fe400000006ff */
[----:B--2---:R-:W-:-:S05]  /*1850*/  LEA R0, R0, R3, 0x18 ;  /* 0x0000000300007211 */ /* 0x004fca00078ec0ff */
[----:B------:R-:W-:-:S04]  /*1860*/  IMAD R3, R9, 0x8, R0 ;  /* 0x0000000809037824 */ /* 0x000fc800078e0200 */
[----:B------:R-:W2:Y:S02]  /*1870*/  SYNCS.PHASECHK.TRANS64.TRYWAIT P0, [R3+URZ+0xf0], R2 ;  /* 0x0000f002030075a7 */ /* 0x000ea400080011ff */
[----:B--2---:R-:W-:Y:S05]  /*1880*/  @!P0 BRA `(.L_x_24) ;  /* 0x0000006c00e08947 */ /* 0x004fea0003800000 */
.L_x_114:
[----:B------:R-:W-:Y:S01]  /*1890*/  VIADD R9, R9, 0x1 ;  /* 0x0000000109097836 */ /* 0x000fe20000000000 */
[----:B------:R2:W-:Y:S04]  /*18a0*/  SYNCS.ARRIVE.TRANS64.A1T0 RZ, [R3+URZ+0xe0], RZ ;  /* 0x0000e0ff03ff79a7 */ /* 0x0005e800081000ff */
[----:B------:R-:W-:-:S04]  /*18b0*/  ISETP.NE.AND P0, PT, R9, 0x2, PT ;  /* 0x000000020900780c */ /* 0x000fc80003f05270 */
[----:B------:R-:W-:Y:S02]  /*18c0*/  SEL R9, R9, RZ, P0 ;  /* 0x000000ff09097207 */ /* 0x000fe40000000000 */
[----:B--2---:R-:W-:-:S04]  /*18d0*/  SEL R3, RZ, 0x1, P0 ;  /* 0x00000001ff037807 */ /* 0x004fc80000000000 */
[----:B------:R-:W-:-:S07]  /*18e0*/  LOP3.LUT R8, R8, R3, RZ, 0x3c, !PT ;  /* 0x0000000308087212 */ /* 0x000fce00078e3cff */
.L_x_23:
[----:B------:R-:W-:Y:S01]  /*18f0*/  UMOV UR6, 0x400 ;  /* 0x0000040000067882 */ /* 0x000fe20000000000 */
[----:B------:R-:W-:Y:S01]  /*1900*/  SHF.L.U32 R0, R12, 0x1f, RZ ;  /* 0x0000001f0c007819 */ /* 0x000fe200000006ff */
[----:B-1----:R-:W-:Y:S02]  /*1910*/  ULEA UR6, UR45, UR6, 0x18 ;  /* 0x000000062d067291 */ /* 0x002fe4000f8ec0ff */
[----:B------:R-:W-:Y:S02]  /*1920*/  UISETP.GE.U32.AND UP0, UPT, UR46, 0x3f, UPT ;  /* 0x0000003f2e00788c */ /* 0x000fe4000bf06070 */
[----:B------:R-:W-:Y:S02]  /*1930*/  ULEA UR4, UR5, UR6, 0x3 ;  /* 0x0000000605047291 */ /* 0x000fe4000f8e18ff */
[----:B------:R-:W-:Y:S02]  /*1940*/  USHF.L.U32 UR11, UR20, 0x7, URZ ;  /* 0x00000007140b7899 */ /* 0x000fe400080006ff */
[----:B------:R-:W-:Y:S01]  /*1950*/  ULEA UR35, UR16, UR44, 0x7 ;  /* 0x0000002c10237291 */ /* 0x000fe2000f8e38ff */
[----:B------:R-:W-:-:S04]  /*1960*/  UMOV UR13, URZ ;  /* 0x000000ff000d7c82 */ /* 0x000fc80008000000 */
[----:B------:R1:W2:Y:S01]  /*1970*/  SYNCS.PHASECHK.TRANS64.TRYWAIT P0, [UR4+0x28], R0 ;  /* 0x00002800ff0075a7 */ /* 0x0002a20008001104 */
[----:B------:R-:W-:Y:S06]  /*1980*/  BRA.U !UP0, `(.L_x_25) ;  /* 0x0000000108bc7547 */ /* 0x000fec000b800000 */
[----:B------:R-:W-:Y:S01]  /*1990*/  UMOV UR7, URZ ;  /* 0x000000ff00077c82 */ /* 0x000fe20008000000 */
[----:B------:R-:W-:-:S05]  /*19a0*/  UMOV UR4, UR5 ;  /* 0x0000000500047c82 */ /* 0x000fca0008000000 */
.L_x_31:
[----:B------:R-:W-:Y:S01]  /*19b0*/  ULEA UR33, UR4, UR6, 0x3 ;  /* 0x0000000604217291 */ /* 0x000fe2000f8e18ff */
[----:B--2---:R-:W-:Y:S01]  /*19c0*/  @!P3 MOV R2, 0x2000 ;  /* 0x000020000002b802 */ /* 0x004fe20000000f00 */
[----:B--2-4-:R-:W-:Y:S10]  /*19d0*/  @P0 BRA `(.L_x_26) ;  /* 0x00000000000c0947 */ /* 0x014ff40003800000 */
[----:B------:R-:W-:-:S04]  /*19e0*/  SHF.L.U32 R3, R12, 0x1f, RZ ;  /* 0x0000001f0c037819 */ /* 0x000fc800000006ff */
[----:B------:R-:W2:Y:S02]  /*19f0*/  SYNCS.PHASECHK.TRANS64.TRYWAIT P0, [UR33+0x28], R3 ;  /* 0x00002803ff0075a7 */ /* 0x000ea40008001121 */
[----:B--2---:R-:W-:Y:S05]  /*1a00*/  @!P0 BRA `(.L_x_27) ;  /* 0x0000006c00948947 */ /* 0x004fea0003800000 */
.L_x_26:
[----:B------:R2:W-:Y:S01]  /*1a10*/  @!P3 SYNCS.ARRIVE.TRANS64 RZ, [UR33], R2 ;  /* 0x00000002ffffb9a7 */ /* 0x0005e20008000021 */
[----:B------:R-:W-:-:S04]  /*1a20*/  ULOP3.LUT UR5, UR25, 0x2, URZ, 0xfc, !UPT ;  /* 0x0000000219057892 */ /* 0x000fc8000f8efcff */
[----:B------:R-:W-:-:S09]  /*1a30*/  UISETP.NE.AND UP0, UPT, UR5, 0x2, UPT ;  /* 0x000000020500788c */ /* 0x000fd2000bf05270 */
[----:B------:R-:W-:Y:S05]  /*1a40*/  BRA.U UP0, `(.L_x_28) ;  /* 0x0000000100047547 */ /* 0x000fea000b800000 */
[----:B------:R-:W-:Y:S05]  /*1a50*/  BPT.TRAP 0x1 ;  /* 0x000000040000795c */ /* 0x000fea0000300000 */
.L_x_28:
[----:B------:R-:W-:Y:S04]  /*1a60*/  BSSY.RECONVERGENT B0, `(.L_x_29) ;  /* 0x0000003000007945 */ /* 0x000fe80003800200 */
[----:B------:R-:W-:Y:S05]  /*1a70*/  @P2 BRA `(.L_x_30) ;  /* 0x0000000000042947 */ /* 0x000fea0003800000 */
[----:B------:R-:W-:Y:S05]  /*1a80*/  BPT.TRAP 0x1 ;  /* 0x000000040000795c */ /* 0x000fea0000300000 */
.L_x_30:
[----:B------:R-:W-:Y:S05]  /*1a90*/  BSYNC.RECONVERGENT B0 ;  /* 0x0000000000007941 */ /* 0x000fea0003800200 */
.L_x_29:
[----:B------:R-:W-:Y:S02]  /*1aa0*/  UIADD3 UR5, UPT, UPT, UR4, 0x1, URZ ;  /* 0x0000000104057890 */ /* 0x000fe4000fffe0ff */
[----:B------:R-:W-:Y:S02]  /*1ab0*/  UIADD3 UR16, UP1, UPT, UR28, 0x80, URZ ;  /* 0x000000801c107890 */ /* 0x000fe4000ff3e0ff */
[----:B------:R-:W-:Y:S02]  /*1ac0*/  UISETP.NE.AND UP0, UPT, UR5, 0x5, UPT ;  /* 0x000000050500788c */ /* 0x000fe4000bf05270 */
[----:B------:R-:W-:Y:S02]  /*1ad0*/  USHF.L.U32 UR34, UR7, 0x5, URZ ;  /* 0x0000000507227899 */ /* 0x000fe400080006ff */
[----:B------:R-:W-:Y:S02]  /*1ae0*/  USEL UR9, URZ, 0x1, UP0 ;  /* 0x00000001ff097887 */ /* 0x000fe40008000000 */
[----:B------:R-:W-:-:S02]  /*1af0*/  USEL UR5, UR5, URZ, UP0 ;  /* 0x000000ff05057287 */ /* 0x000fc40008000000 */
[----:B------:R-:W-:Y:S02]  /*1b00*/  UIADD3 UR14, UP0, UPT, UR28, 0x180, URZ ;  /* 0x000001801c0e7890 */ /* 0x000fe4000ff1e0ff */
[----:B------:R-:W-:Y:S01]  /*1b10*/  ULEA UR8, UR5, UR6, 0x3 ;  /* 0x0000000605087291 */ /* 0x000fe2000f8e18ff */
[----:B------:R-:W-:Y:S01]  /*1b20*/  LOP3.LUT R12, R12, UR9, RZ, 0x3c, !PT ;  /* 0x000000090c0c7c12 */ /* 0x000fe2000f8e3cff */
[----:B------:R-:W-:Y:S02]  /*1b30*/  UIADD3.X UR17, UPT, UPT, URZ, UR29, URZ, UP1, !UPT ;  /* 0x0000001dff117290 */ /* 0x000fe40008ffe4ff */
[----:B------:R-:W-:Y:S01]  /*1b40*/  UIADD3.X UR15, UPT, UPT, URZ, UR29, URZ, UP0, !UPT ;  /* 0x0000001dff0f7290 */ /* 0x000fe200087fe4ff */
[----:B-1----:R-:W-:Y:S01]  /*1b50*/  SHF.L.U32 R0, R12, 0x1f, RZ ;  /* 0x0000001f0c007819 */ /* 0x002fe200000006ff */
[----:B------:R-:W-:Y:S01]  /*1b60*/  UMOV UR18, 0x0 ;  /* 0x0000000000127882 */ /* 0x000fe20000000000 */
[----:B------:R-:W-:Y:S01]  /*1b70*/  UMOV UR19, 0x10000000 ;  /* 0x1000000000137882 */ /* 0x000fe20000000000 */
[----:B------:R-:W-:Y:S01]  /*1b80*/  UMOV UR12, UR36 ;  /* 0x00000024000c7c82 */ /* 0x000fe20008000000 */
[----:B------:R3:W4:Y:S01]  /*1b90*/  SYNCS.PHASECHK.TRANS64.TRYWAIT P0, [UR8+0x28], R0 ;  /* 0x00002800ff0075a7 */ /* 0x0007220008001108 */
[----:B------:R-:W-:Y:S01]  /*1ba0*/  USHF.L.U32 UR8, UR4, 0xc, URZ ;  /* 0x0000000c04087899 */ /* 0x000fe200080006ff */
[----:B------:R-:W-:-:S02]  /*1bb0*/  UMOV UR9, UR33 ;  /* 0x0000002100097c82 */ /* 0x000fc40008000000 */
[----:B------:R-:W-:Y:S01]  /*1bc0*/  UMOV UR4, 0x30000 ;  /* 0x0003000000047882 */ /* 0x000fe20000000000 */
[----:B------:R-:W-:Y:S02]  /*1bd0*/  ULOP3.LUT UR32, UR8, UR21, URZ, 0xfc, !UPT ;  /* 0x0000001508207292 */ /* 0x000fe4000f8efcff */
[----:B------:R-:W-:Y:S02]  /*1be0*/  UIADD3 UR8, UPT, UPT, UR6, 0xd400, UR8 ;  /* 0x0000d40006087890 */ /* 0x000fe4000fffe008 */
[----:B------:R-:W-:Y:S01]  /*1bf0*/  UIADD3 UR32, UPT, UPT, UR6, 0x8400, UR32 ;  /* 0x0000840006207890 */ /* 0x000fe2000fffe020 */
[----:B------:R-:W-:Y:S01]  /*1c00*/  UMOV UR10, UR34 ;  /* 0x00000022000a7c82 */ /* 0x000fe20008000000 */
[----:B------:R-:W-:Y:S01]  /*1c10*/  UIADD3 UR7, UPT, UPT, UR7, 0x1, URZ ;  /* 0x0000000107077890 */ /* 0x000fe2000fffe0ff */
[----:B------:R-:W-:-:S03]  /*1c20*/  UMOV UR13, UR24 ;  /* 0x00000018000d7c82 */ /* 0x000fc60008000000 */
[----:B------:R-:W-:-:S03]  /*1c30*/  UISETP.NE.AND UP0, UPT, UR7, UR24, UPT ;  /* 0x000000180700728c */ /* 0x000fc6000bf05270 */
[----:B------:R1:W-:Y:S01]  /*1c40*/  UTMALDG.3D.MULTICAST [UR32], [UR16], UR4, desc[UR18] ;  /* 0x00001220100073b4 */ /* 0x0003e20008011804 */
[----:B------:R3:W-:Y:S01]  /*1c50*/  UTMALDG.3D [UR8], [UR14], desc[UR18] ;  /* 0x000012080e0075b4 */ /* 0x0007e20008011000 */
[----:B-1----:R-:W-:-:S04]  /*1c60*/  UMOV UR4, UR5 ;  /* 0x0000000500047c82 */ /* 0x002fc80008000000 */
[----:B---3--:R-:W-:Y:S05]  /*1c70*/  BRA.U UP0, `(.L_x_31) ;  /* 0xfffffffd004c7547 */ /* 0x008fea000b83ffff */
.L_x_25:
[----:B------:R-:W-:Y:S01]  /*1c80*/  ULEA UR4, UR5, UR6, 0x3 ;  /* 0x0000000605047291 */ /* 0x000fe2000f8e18ff */
[----:B-1----:R-:W-:Y:S01]  /*1c90*/  SHF.L.U32 R0, R12, 0x1f, RZ ;  /* 0x0000001f0c007819 */ /* 0x002fe200000006ff */
[----:B------:R-:W-:Y:S01]  /*1ca0*/  @!P1 SYNCS.ARRIVE.TRANS64.A1T0 RZ, [UR6+0x78], RZ ;  /* 0x000078ffffff99a7 */ /* 0x000fe20008100006 */
[----:B------:R-:W-:-:S06]  /*1cb0*/  UISETP.GT.AND UP0, UPT, UR41, UR40, UPT ;  /* 0x000000282900728c */ /* 0x000fcc000bf04270 */
[----:B--2-4-:R1:W2:Y:S03]  /*1cc0*/  SYNCS.PHASECHK.TRANS64.TRYWAIT P0, [UR4+0x28], R0 ;  /* 0x00002800ff0075a7 */ /* 0x0142a60008001104 */
[----:B------:R-:W-:Y:S05]  /*1cd0*/  BRA.U !UP0, `(.L_x_32) ;  /* 0x0000000108c07547 */ /* 0x000fea000b800000 */
[----:B------:R-:W-:Y:S01]  /*1ce0*/  UIADD3 UR26, UPT, UPT, UR43, UR13, URZ ;  /* 0x0000000d2b1a7290 */ /* 0x000fe2000fffe0ff */
[----:B------:R-:W-:-:S11]  /*1cf0*/  UMOV UR4, UR5 ;  /* 0x0000000500047c82 */ /* 0x000fd60008000000 */
.L_x_38:
[----:B------:R-:W-:Y:S01]  /*1d00*/  ULEA UR17, UR4, UR6, 0x3 ;  /* 0x0000000604117291 */ /* 0x000fe2000f8e18ff */
[----:B--2---:R-:W-:Y:S01]  /*1d10*/  @!P3 MOV R2, 0x2000 ;  /* 0x000020000002b802 */ /* 0x004fe20000000f00 */
[----:B--2-4-:R-:W-:Y:S10]  /*1d20*/  @P0 BRA `(.L_x_33) ;  /* 0x00000000000c0947 */ /* 0x014ff40003800000 */
[----:B------:R-:W-:-:S04]  /*1d30*/  SHF.L.U32 R3, R12, 0x1f, RZ ;  /* 0x0000001f0c037819 */ /* 0x000fc800000006ff */
[----:B------:R-:W2:Y:S02]  /*1d40*/  SYNCS.PHASECHK.TRANS64.TRYWAIT P0, [UR17+0x28], R3 ;  /* 0x00002803ff0075a7 */ /* 0x000ea40008001111 */
[----:B--2---:R-:W-:Y:S05]  /*1d50*/  @!P0 BRA `(.L_x_34) ;  /* 0x0000006800d88947 */ /* 0x004fea0003800000 */
.L_x_33:
[----:B------:R2:W-:Y:S01]  /*1d60*/  @!P3 SYNCS.ARRIVE.TRANS64 RZ, [UR17], R2 ;  /* 0x00000002ffffb9a7 */ /* 0x0005e20008000011 */
[----:B------:R-:W-:-:S04]  /*1d70*/  ULOP3.LUT UR5, UR25, 0x2, URZ, 0xfc, !UPT ;  /* 0x0000000219057892 */ /* 0x000fc8000f8efcff */
[----:B------:R-:W-:-:S09]  /*1d80*/  UISETP.NE.AND UP0, UPT, UR5, 0x2, UPT ;  /* 0x000000020500788c */ /* 0x000fd2000bf05270 */
[----:B------:R-:W-:Y:S05]  /*1d90*/  BRA.U UP0, `(.L_x_35) ;  /* 0x0000000100047547 */ /* 0x000fea000b800000 */
[----:B------:R-:W-:Y:S05]  /*1da0*/  BPT.TRAP 0x1 ;  /* 0x000000040000795c */ /* 0x000fea0000300000 */
.L_x_35:
[----:B------:R-:W-:Y:S04]  /*1db0*/  BSSY.RECONVERGENT B0, `(.L_x_36) ;  /* 0x0000003000007945 */ /* 0x000fe80003800200 */
[----:B------:R-:W-:Y:S05]  /*1dc0*/  @P2 BRA `(.L_x_37) ;  /* 0x0000000000042947 */ /* 0x000fea0003800000 */
[----:B------:R-:W-:Y:S05]  /*1dd0*/  BPT.TRAP 0x1 ;  /* 0x000000040000795c */ /* 0x000fea0000300000 */
.L_x_37:
[----:B------:R-:W-:Y:S05]  /*1de0*/  BSYNC.RECONVERGENT B0 ;  /* 0x0000000000007941 */ /* 0x000fea0003800200 */
.L_x_36:
[----:B------:R-:W-:Y:S02]  /*1df0*/  UIADD3 UR5, UPT, UPT, UR4, 0x1, URZ ;  /* 0x0000000104057890 */ /* 0x000fe4000fffe0ff */
[----:B------:R-:W-:Y:S02]  /*1e00*/  UIADD3 UR14, UP1, UPT, UR28, 0x80, URZ ;  /* 0x000000801c0e7890 */ /* 0x000fe4000ff3e0ff */
[----:B------:R-:W-:Y:S02]  /*1e10*/  UISETP.NE.AND UP0, UPT, UR5, 0x5, UPT ;  /* 0x000000050500788c */ /* 0x000fe4000bf05270 */
[----:B------:R-:W-:Y:S02]  /*1e20*/  USHF.L.U32 UR18, UR13, 0x5, URZ ;  /* 0x000000050d127899 */ /* 0x000fe400080006ff */
[----:B------:R-:W-:Y:S02]  /*1e30*/  USEL UR8, URZ, 0x1, UP0 ;  /* 0x00000001ff087887 */ /* 0x000fe40008000000 */
[----:B------:R-:W-:-:S02]  /*1e40*/  USEL UR5, UR5, URZ, UP0 ;  /* 0x000000ff05057287 */ /* 0x000fc40008000000 */
[----:B------:R-:W-:Y:S02]  /*1e50*/  UIADD3 UR22, UP0, UPT, UR28, 0x180, URZ ;  /* 0x000001801c167890 */ /* 0x000fe4000ff1e0ff */
[----:B------:R-:W-:Y:S01]  /*1e60*/  LOP3.LUT R12, R12, UR8, RZ, 0x3c, !PT ;  /* 0x000000080c0c7c12 */ /* 0x000fe2000f8e3cff */
[----:B------:R-:W-:Y:S02]  /*1e70*/  USHF.L.U32 UR8, UR4, 0xc, URZ ;  /* 0x0000000c04087899 */ /* 0x000fe400080006ff */
[----:B------:R-:W-:Y:S01]  /*1e80*/  ULEA UR7, UR5, UR6, 0x3 ;  /* 0x0000000605077291 */ /* 0x000fe2000f8e18ff */
[----:B-1----:R-:W-:Y:S01]  /*1e90*/  SHF.L.U32 R0, R12, 0x1f, RZ ;  /* 0x0000001f0c007819 */ /* 0x002fe200000006ff */
[----:B------:R-:W-:Y:S02]  /*1ea0*/  ULOP3.LUT UR16, UR8, UR21, URZ, 0xfc, !UPT ;  /* 0x0000001508107292 */ /* 0x000fe4000f8efcff */
[----:B------:R-:W-:Y:S02]  /*1eb0*/  UIADD3.X UR15, UPT, UPT, URZ, UR29, URZ, UP1, !UPT ;  /* 0x0000001dff0f7290 */ /* 0x000fe40008ffe4ff */
[----:B------:R-:W-:-:S02]  /*1ec0*/  UIADD3 UR16, UPT, UPT, UR6, 0x8400, UR16 ;  /* 0x0000840006107890 */ /* 0x000fc4000fffe010 */
[----:B------:R-:W-:Y:S01]  /*1ed0*/  UIADD3 UR8, UPT, UPT, UR6, 0xd400, UR8 ;  /* 0x0000d40006087890 */ /* 0x000fe2000fffe008 */
[----:B------:R3:W4:Y:S01]  /*1ee0*/  SYNCS.PHASECHK.TRANS64.TRYWAIT P0, [UR7+0x28], R0 ;  /* 0x00002800ff0075a7 */ /* 0x0007220008001107 */
[----:B------:R-:W-:Y:S01]  /*1ef0*/  UIADD3.X UR23, UPT, UPT, URZ, UR29, URZ, UP0, !UPT ;  /* 0x0000001dff177290 */ /* 0x000fe200087fe4ff */
[----:B------:R-:W-:Y:S01]  /*1f00*/  UMOV UR4, 0x30000 ;  /* 0x0003000000047882 */ /* 0x000fe20000000000 */
[----:B------:R-:W-:Y:S01]  /*1f10*/  UMOV UR30, 0x0 ;  /* 0x00000000001e7882 */ /* 0x000fe20000000000 */
[----:B------:R-:W-:Y:S01]  /*1f20*/  UMOV UR31, 0x10000000 ;  /* 0x10000000001f7882 */ /* 0x000fe20000000000 */
[----:B------:R-:W-:Y:S01]  /*1f30*/  UMOV UR19, UR35 ;  /* 0x0000002300137c82 */ /* 0x000fe20008000000 */
[----:B------:R-:W-:Y:S01]  /*1f40*/  UMOV UR20, UR36 ;  /* 0x0000002400147c82 */ /* 0x000fe20008000000 */
[----:B------:R-:W-:Y:S01]  /*1f50*/  UMOV UR12, UR36 ;  /* 0x00000024000c7c82 */ /* 0x000fe20008000000 */
[----:B------:R-:W-:Y:S01]  /*1f60*/  UMOV UR9, UR17 ;  /* 0x0000001100097c82 */ /* 0x000fe20008000000 */
[----:B------:R-:W-:Y:S01]  /*1f70*/  UMOV UR10, UR18 ;  /* 0x00000012000a7c82 */ /* 0x000fe20008000000 */
[----:B------:R1:W-:Y:S01]  /*1f80*/  UTMALDG.3D.MULTICAST [UR16], [UR14], UR4, desc[UR30] ;  /* 0x00001e100e0073b4 */ /* 0x0003e20008011804 */
[----:B------:R-:W-:-:S04]  /*1f90*/  UIADD3 UR13, UPT, UPT, UR13, 0x1, URZ ;  /* 0x000000010d0d7890 */ /* 0x000fc8000fffe0ff */
[----:B------:R-:W-:Y:S01]  /*1fa0*/  UISETP.NE.AND UP0, UPT, UR13, UR26, UPT ;  /* 0x0000001a0d00728c */ /* 0x000fe2000bf05270 */
[----:B------:R3:W-:Y:S01]  /*1fb0*/  UTMALDG.3D [UR8], [UR22], desc[UR30] ;  /* 0x00001e08160075b4 */ /* 0x0007e20008011000 */
[----:B-1----:R-:W-:-:S07]  /*1fc0*/  UMOV UR4, UR5 ;  /* 0x0000000500047c82 */ /* 0x002fce0008000000 */
[----:B---3--:R-:W-:Y:S05]  /*1fd0*/  BRA.U UP0, `(.L_x_38) ;  /* 0xfffffffd00487547 */ /* 0x008fea000b83ffff */
.L_x_32:
[C---:B------:R-:W-:Y:S01]  /*1fe0*/  LEA R3, R11.reuse, UR6, 0x3 ;  /* 0x000000060b037c11 */ /* 0x040fe2000f8e18ff */
[----:B------:R-:W-:Y:S01]  /*1ff0*/  NOP ;  /* 0x0000000000007918 */ /* 0x000fe20000000000 */
[----:B-1----:R-:W-:Y:S02]  /*2000*/  SHF.L.U32 R0, R10, 0x1f, RZ ;  /* 0x0000001f0a007819 */ /* 0x002fe400000006ff */
[----:B------:R-:W-:Y:S02]  /*2010*/  LEA R5, R11, UR6, 0x4 ;  /* 0x000000060b057c11 */ /* 0x000fe4000f8e20ff */
[----:B--2-4-:R-:W1:Y:S02]  /*2020*/  SYNCS.PHASECHK.TRANS64.TRYWAIT P0, [R3+URZ+0x80], R0 ;  /* 0x00008000030075a7 */ /* 0x014e6400080011ff */
[----:B-1----:R-:W-:Y:S05]  /*2030*/  @!P0 BRA `(.L_x_39) ;  /* 0x0000006800388947 */ /* 0x002fea0003800000 */
.L_x_117:
[----:B------:R-:W2:Y:S01]  /*2040*/  LDS.128 R4, [R5+0x110] ;  /* 0x0001100005047984 */ /* 0x000ea20000000c00 */
[----:B------:R-:W-:Y:S01]  /*2050*/  UISETP.GE.AND UP0, UPT, UR42, 0x1, UPT ;  /* 0x000000012a00788c */ /* 0x000fe2000bf06270 */
[----:B------:R-:W-:Y:S01]  /*2060*/  @!PT LDS RZ, [RZ] ;  /* 0x00000000fffff984 */ /* 0x000fe20000000800 */
[----:B------:R-:W-:Y:S01]  /*2070*/  @!PT LDS RZ, [RZ] ;  /* 0x00000000fffff984 */ /* 0x000fe20000000800 */
[----:B------:R-:W-:Y:S01]  /*2080*/  @!PT LDS RZ, [RZ] ;  /* 0x00000000fffff984 */ /* 0x000fe20000000800 */
[----:B------:R-:W-:Y:S01]  /*2090*/  @!PT LDS RZ, [RZ] ;  /* 0x00000000fffff984 */ /* 0x000fe20000000800 */
[----:B------:R3:W-:Y:S06]  /*20a0*/  MEMBAR.ALL.CTA ;  /* 0x0000000000007992 */ /* 0x0007ec0000008000 */
[----:B---3--:R-:W3:Y:S01]  /*20b0*/  FENCE.VIEW.ASYNC.S ;  /* 0x00000000000073c6 */ /* 0x008ee20000000000 */
[----:B--2---:R-:W-:-:S13]  /*20c0*/  LOP3.LUT P0, RZ, R6, 0x1, RZ, 0xc0, !PT ;  /* 0x0000000106ff7812 */ /* 0x004fda000780c0ff */
[----:B---3--:R-:W-:Y:S01]  /*20d0*/  VOTEU.ANY UP1, P0 ;  /* 0x0000000000ff7886 */ /* 0x008fe20000020100 */
[----:B------:R-:W-:-:S13]  /*20e0*/  PLOP3.LUT P0, PT, PT, PT, UP1, 0x80, 0x8 ;  /* 0x000000000008781c */ /* 0x000fda0003f0f018 */
[----:B-1----:R-:W-:Y:S02]  /*20f0*/  @P0 LOP3.LUT R0, R5, 0xffff, RZ, 0xc0, !PT ;  /* 0x0000ffff05000812 */ /* 0x002fe400078ec0ff */
[----:B------:R-:W-:Y:S02]  /*2100*/  @P0 MOV R2, R4 ;  /* 0x0000000400020202 */ /* 0x000fe40000000f00 */
[----:B------:R-:W-:Y:S01]  /*2110*/  @P0 R2UR UR7, R0 ;  /* 0x00000000000702ca */ /* 0x000fe200000e0000 */
[----:B------:R-:W-:Y:S01]  /*2120*/  VIADD R0, R3, 0x90 ;  /* 0x0000009003007836 */ /* 0x000fe20000000000 */
[----:B------:R-:W-:Y:S02]  /*2130*/  @P0 SHF.R.U32.HI R4, RZ, 0x10, R5 ;  /* 0x00000010ff040819 */ /* 0x000fe40000011605 */
[----:B------:R-:W-:Y:S02]  /*2140*/  @P0 R2UR UR8, R2 ;  /* 0x00000000020802ca */ /* 0x000fe400000e0000 */
[----:B------:R-:W-:-:S02]  /*2150*/  PRMT R0, RZ, 0x654, R0 ;  /* 0x00000654ff007816 */ /* 0x000fc40000000000 */
[----:B------:R-:W-:Y:S02]  /*2160*/  @P0 R2UR UR4, R4 ;  /* 0x00000000040402ca */ /* 0x000fe400000e0000 */
[----:B------:R1:W-:Y:S03]  /*2170*/  SYNCS.ARRIVE.TRANS64.RED.A1T0 RZ, [R0+URZ], RZ ;  /* 0x000000ff00ff79a7 */ /* 0x0003e600081004ff */
[----:B------:R-:W-:-:S04]  /*2180*/  @UP1 UMOV UR27, UR7 ;  /* 0x00000007001b1c82 */ /* 0x000fc80008000000 */
[----:B------:R-:W-:-:S04]  /*2190*/  @UP1 UMOV UR37, UR8 ;  /* 0x0000000800251c82 */ /* 0x000fc80008000000 */
[----:B------:R-:W-:Y:S01]  /*21a0*/  @UP1 UMOV UR36, UR4 ;  /* 0x0000000400241c82 */ /* 0x000fe20008000000 */
[----:B------:R-:W-:Y:S05]  /*21b0*/  BRA.U !UP0, `(.L_x_40) ;  /* 0x0000000108d47547 */ /* 0x000fea000b800000 */
[----:B------:R-:W2:Y:S01]  /*21c0*/  LDCU.128 UR12, c[0x0][0xb10] ;  /* 0x00016200ff0c77ac */ /* 0x000ea20008000c00 */
[----:B------:R-:W3:Y:S01]  /*21d0*/  LDCU UR26, c[0x0][0xb20] ;  /* 0x00016400ff1a77ac */ /* 0x000ee20008000800 */
[----:B------:R-:W4:Y:S01]  /*21e0*/  LDCU UR20, c[0x0][0xb0c] ;  /* 0x00016180ff1477ac */ /* 0x000f220008000800 */
[----:B------:R-:W1:Y:S01]  /*21f0*/  LDCU.64 UR10, c[0x0][0xb28] ;  /* 0x00016500ff0a77ac */ /* 0x000e620008000a00 */
[----:B------:R-:W-:Y:S02]  /*2200*/  UISETP.NE.AND UP3, UPT, UR42, 0x1, UPT ;  /* 0x000000012a00788c */ /* 0x000fe4000bf65270 */
[----:B--2---:R-:W-:Y:S02]  /*2210*/  UIMAD.WIDE.U32 UR16, UR38, UR15, URZ ;  /* 0x0000000f261072a5 */ /* 0x004fe4000f8e00ff */
[----:B------:R-:W-:Y:S02]  /*2220*/  UIMAD.WIDE.U32 UR8, UR39, UR12, URZ ;  /* 0x0000000c270872a5 */ /* 0x000fe4000f8e00ff */
[----:B------:R-:W-:-:S02]  /*2230*/  UISETP.NE.AND UP0, UPT, UR14, 0x1, UPT ;  /* 0x000000010e00788c */ /* 0x000fc4000bf05270 */
[----:B------:R-:W-:Y:S01]  /*2240*/  UIMAD.WIDE.U32 UR22, UR27, UR15, URZ ;  /* 0x0000000f1b1672a5 */ /* 0x000fe2000f8e00ff */
[----:B------:R-:W-:Y:S02]  /*2250*/  UMOV UR16, UR17 ;  /* 0x0000001100107c82 */ /* 0x000fe40008000000 */
[----:B------:R-:W-:Y:S01]  /*2260*/  UMOV UR8, UR9 ;  /* 0x0000000900087c82 */ /* 0x000fe20008000000 */
[----:B---3--:R-:W-:Y:S02]  /*2270*/  USHF.R.U32.HI UR16, URZ, UR26, UR16 ;  /* 0x0000001aff107299 */ /* 0x008fe40008011610 */
[----:B----4-:R-:W-:Y:S02]  /*2280*/  UISETP.NE.AND UP2, UPT, UR20, 0x1, UPT ;  /* 0x000000011400788c */ /* 0x010fe4000bf45270 */
[----:B------:R-:W-:Y:S02]  /*2290*/  USHF.R.U32.HI UR8, URZ, UR13, UR8 ;  /* 0x0000000dff087299 */ /* 0x000fe40008011608 */
[----:B------:R-:W-:-:S02]  /*22a0*/  USEL UR7, UR38, UR16, !UP0 ;  /* 0x0000001026077287 */ /* 0x000fc4000c000000 */
[----:B------:R-:W-:Y:S02]  /*22b0*/  USEL UR8, UR39, UR8, !UP2 ;  /* 0x0000000827087287 */ /* 0x000fe4000d000000 */
[----:B-1----:R-:W-:Y:S01]  /*22c0*/  UIMAD.WIDE.U32 UR16, UR7, UR10, URZ ;  /* 0x0000000a071072a5 */ /* 0x002fe2000f8e00ff */
[----:B------:R-:W-:Y:S01]  /*22d0*/  UMOV UR4, UR23 ;  /* 0x0000001700047c82 */ /* 0x000fe20008000000 */
[----:B------:R-:W-:Y:S02]  /*22e0*/  UIMAD.WIDE.U32 UR18, UR37, UR12, URZ ;  /* 0x0000000c251272a5 */ /* 0x000fe4000f8e00ff */
[----:B------:R-:W-:-:S03]  /*22f0*/  UIMAD.WIDE.U32 UR22, UR8, UR10, URZ ;  /* 0x0000000a081672a5 */ /* 0x000fc6000f8e00ff */
[----:B------:R-:W-:Y:S01]  /*2300*/  UMOV UR16, UR17 ;  /* 0x0000001100107c82 */ /* 0x000fe20008000000 */
[----:B------:R-:W-:Y:S02]  /*2310*/  USHF.R.U32.HI UR4, URZ, UR26, UR4 ;  /* 0x0000001aff047299 */ /* 0x000fe40008011604 */
[----:B------:R-:W-:Y:S01]  /*2320*/  @UP3 USHF.R.U32.HI UR7, URZ, UR11, UR16 ;  /* 0x0000000bff073299 */ /* 0x000fe20008011610 */
[----:B------:R-:W-:Y:S01]  /*2330*/  UMOV UR18, UR19 ;  /* 0x0000001300127c82 */ /* 0x000fe20008000000 */
[----:B------:R-:W-:Y:S01]  /*2340*/  UMOV UR22, UR23 ;  /* 0x0000001700167c82 */ /* 0x000fe20008000000 */
[----:B------:R-:W-:Y:S02]  /*2350*/  USHF.R.U32.HI UR13, URZ, UR13, UR18 ;  /* 0x0000000dff0d7299 */ /* 0x000fe40008011612 */
[----:B------:R-:W-:Y:S02]  /*2360*/  USEL UR4, UR27, UR4, !UP0 ;  /* 0x000000041b047287 */ /* 0x000fe4000c000000 */
[----:B------:R-:W-:-:S02]  /*2370*/  @UP3 USHF.R.U32.HI UR8, URZ, UR11, UR22 ;  /* 0x0000000bff083299 */ /* 0x000fc40008011616 */
[----:B------:R-:W-:Y:S02]  /*2380*/  UIMAD UR9, UR42, UR7, URZ ;  /* 0x000000072a0972a4 */ /* 0x000fe4000f8e02ff */
[----:B------:R-:W-:Y:S02]  /*2390*/  USEL UR7, UR37, UR13, !UP2 ;  /* 0x0000000d25077287 */ /* 0x000fe4000d000000 */
[----:B------:R-:W-:Y:S02]  /*23a0*/  UIMAD UR12, UR42, UR8, URZ ;  /* 0x000000082a0c72a4 */ /* 0x000fe4000f8e02ff */
[----:B------:R-:W-:Y:S02]  /*23b0*/  UISETP.GE.AND UP0, UPT, UR4, UR9, UPT ;  /* 0x000000090400728c */ /* 0x000fe4000bf06270 */
[----:B------:R-:W-:Y:S02]  /*23c0*/  UIMAD.WIDE.U32 UR16, UR4, UR10, URZ ;  /* 0x0000000a041072a5 */ /* 0x000fe4000f8e00ff */
[----:B------:R-:W-:-:S02]  /*23d0*/  UISETP.GE.OR UP0, UPT, UR7, UR12, UP0 ;  /* 0x0000000c0700728c */ /* 0x000fc40008706670 */
        /* <DEDUP_REMOVED lines=19> */
.L_x_40:
[----:B------:R-:W2:Y:S02]  /*2510*/  LDCU UR4, c[0x0][0xb30] ;  /* 0x00016600ff0477ac */ /* 0x000ea40008000800 */
[----:B--2---:R-:W-:-:S09]  /*2520*/  UISETP.NE.AND UP0, UPT, UR4, 0x1, UPT ;  /* 0x000000010400788c */ /* 0x004fd2000bf05270 */
[----:B------:R-:W-:Y:S05]  /*2530*/  BRA.U UP0, `(.L_x_41) ;  /* 0x0000000100447547 */ /* 0x000fea000b800000 */
[----:B------:R-:W2:Y:S01]  /*2540*/  LDCU.128 UR12, c[0x0][0xb10] ;  /* 0x00016200ff0c77ac */ /* 0x000ea20008000c00 */
[----:B------:R-:W3:Y:S01]  /*2550*/  LDCU UR16, c[0x0][0xb0c] ;  /* 0x00016180ff1077ac */ /* 0x000ee20008000800 */
[----:B------:R-:W4:Y:S01]  /*2560*/  LDCU UR17, c[0x0][0xb20] ;  /* 0x00016400ff1177ac */ /* 0x000f220008000800 */
[----:B--2---:R-:W-:Y:S02]  /*2570*/  UIMAD.WIDE.U32 UR10, UR37, UR12, URZ ;  /* 0x0000000c250a72a5 */ /* 0x004fe4000f8e00ff */
[----:B------:R-:W-:Y:S02]  /*2580*/  UIMAD.WIDE.U32 UR8, UR27, UR15, URZ ;  /* 0x0000000f1b0872a5 */ /* 0x000fe4000f8e00ff */
[----:B---3--:R-:W-:Y:S02]  /*2590*/  UISETP.NE.AND UP2, UPT, UR16, 0x1, UPT ;  /* 0x000000011000788c */ /* 0x008fe4000bf45270 */
[----:B------:R-:W-:Y:S01]  /*25a0*/  UISETP.NE.AND UP0, UPT, UR14, 0x1, UPT ;  /* 0x000000010e00788c */ /* 0x000fe2000bf05270 */
[----:B------:R-:W-:-:S02]  /*25b0*/  UMOV UR7, UR11 ;  /* 0x0000000b00077c82 */ /* 0x000fc40008000000 */
[----:B------:R-:W-:Y:S01]  /*25c0*/  UMOV UR4, UR9 ;  /* 0x0000000900047c82 */ /* 0x000fe20008000000 */
[----:B------:R-:W-:Y:S02]  /*25d0*/  USHF.R.U32.HI UR7, URZ, UR13, UR7 ;  /* 0x0000000dff077299 */ /* 0x000fe40008011607 */
[----:B----4-:R-:W-:Y:S02]  /*25e0*/  USHF.R.U32.HI UR4, URZ, UR17, UR4 ;  /* 0x00000011ff047299 */ /* 0x010fe40008011604 */
[----:B------:R-:W-:Y:S02]  /*25f0*/  USEL UR7, UR37, UR7, !UP2 ;  /* 0x0000000725077287 */ /* 0x000fe4000d000000 */
[----:B------:R-:W-:-:S04]  /*2600*/  USEL UR4, UR27, UR4, !UP0 ;  /* 0x000000041b047287 */ /* 0x000fc8000c000000 */
[----:B------:R-:W-:Y:S02]  /*2610*/  UIADD3 UR8, UPT, UPT, UR7, -UR4, URZ ;  /* 0x8000000407087290 */ /* 0x000fe4000fffe0ff */
[----:B------:R-:W-:Y:S02]  /*2620*/  UIADD3 UR4, UPT, UPT, -UR7, UR4, URZ ;  /* 0x0000000407047290 */ /* 0x000fe4000fffe1ff */
[----:B------:R-:W-:Y:S02]  /*2630*/  UIMAD UR27, UR8, UR14, UR27 ;  /* 0x0000000e081b72a4 */ /* 0x000fe4000f8e021b */
[----:B------:R-:W-:-:S12]  /*2640*/  UIMAD UR37, UR4, UR16, UR37 ;  /* 0x00000010042572a4 */ /* 0x000fd8000f8e0225 */
.L_x_41:
[----:B------:R-:W-:Y:S01]  /*2650*/  VIADD R11, R11, 0x1 ;  /* 0x000000010b0b7836 */ /* 0x000fe20000000000 */
[----:B------:R-:W-:Y:S01]  /*2660*/  R2UR UR4, R160 ;  /* 0x00000000a00472ca */ /* 0x000fe200000e0000 */
[----:B------:R-:W-:Y:S01]  /*2670*/  UIADD3 UR20, UPT, UPT, UR27, UR63, URZ ;  /* 0x0000003f1b147290 */ /* 0x000fe2000fffe0ff */
[----:B------:R-:W-:Y:S02]  /*2680*/  PLOP3.LUT P1, PT, PT, PT, PT, 0x80, 0x8 ;  /* 0x000000000008781c */ /* 0x000fe40003f2f070 */
[----:B------:R-:W-:-:S04]  /*2690*/  ISETP.NE.AND P0, PT, R11, 0x2, PT ;  /* 0x000000020b00780c */ /* 0x000fc80003f05270 */
[----:B------:R-:W-:Y:S02]  /*26a0*/  SEL R3, RZ, 0x1, P0 ;  /* 0x00000001ff037807 */ /* 0x000fe40000000000 */
[----:B------:R-:W-:Y:S02]  /*26b0*/  SEL R11, R11, RZ, P0 ;  /* 0x000000ff0b0b7207 */ /* 0x000fe40000000000 */
[----:B------:R-:W-:Y:S01]  /*26c0*/  LOP3.LUT R10, R10, R3, RZ, 0x3c, !PT ;  /* 0x000000030a0a7212 */ /* 0x000fe200078e3cff */
[----:B------:R-:W-:Y:S01]  /*26d0*/  UIADD3 UR16, UPT, UPT, UR37, UR4, URZ ;  /* 0x0000000425107290 */ /* 0x000fe2000fffe0ff */
[----:B------:R-:W-:Y:S11]  /*26e0*/  BRA.U UP1, `(.L_x_42) ;  /* 0xfffffff101407547 */ /* 0x000ff6000b83ffff */
[----:B------:R-:W-:Y:S01]  /*26f0*/  UIADD3 UR7, UPT, UPT, UR6, 0x28, URZ ;  /* 0x0000002806077890 */ /* 0x000fe2000fffe0ff */
[----:B------:R-:W-:-:S03]  /*2700*/  SHF.L.U32 R3, R12, 0x1f, RZ ;  /* 0x0000001f0c037819 */ /* 0x000fc600000006ff */
[----:B------:R-:W-:-:S09]  /*2710*/  ULEA UR4, UR5, UR7, 0x3 ;  /* 0x0000000705047291 */ /* 0x000fd2000f8e18ff */
[----:B------:R-:W2:Y:S02]  /*2720*/  SYNCS.PHASECHK.TRANS64.TRYWAIT P0, [UR4], R3 ;  /* 0x00000003ff0075a7 */ /* 0x000ea40008001104 */
[----:B--2---:R-:W-:Y:S05]  /*2730*/  @!P0 BRA `(.L_x_43) ;  /* 0x00000060008c8947 */ /* 0x004fea0003800000 */
.L_x_119:
[----:B------:R-:W-:-:S04]  /*2740*/  UIADD3 UR4, UPT, UPT, UR5, 0x1, URZ ;  /* 0x0000000105047890 */ /* 0x000fc8000fffe0ff */
[----:B------:R-:W-:-:S04]  /*2750*/  UISETP.NE.AND UP0, UPT, UR4, 0x5, UPT ;  /* 0x000000050400788c */ /* 0x000fc8000bf05270 */
[----:B------:R-:W-:Y:S02]  /*2760*/  USEL UR6, URZ, 0x1, UP0 ;  /* 0x00000001ff067887 */ /* 0x000fe40008000000 */
[----:B------:R-:W-:-:S04]  /*2770*/  USEL UR4, UR4, URZ, UP0 ;  /* 0x000000ff04047287 */ /* 0x000fc80008000000 */
[----:B------:R-:W-:Y:S01]  /*2780*/  ULEA UR5, UR4, UR7, 0x3 ;  /* 0x0000000704057291 */ /* 0x000fe2000f8e18ff */
[----:B------:R-:W-:-:S04]  /*2790*/  LOP3.LUT R2, R12, UR6, RZ, 0x3c, !PT ;  /* 0x000000060c027c12 */ /* 0x000fc8000f8e3cff */
[----:B-1----:R-:W-:-:S04]  /*27a0*/  SHF.L.U32 R3, R2, 0x1f, RZ ;  /* 0x0000001f02037819 */ /* 0x002fc800000006ff */
[----:B------:R-:W1:Y:S02]  /*27b0*/  SYNCS.PHASECHK.TRANS64.TRYWAIT P0, [UR5], R3 ;  /* 0x00000003ff0075a7 */ /* 0x000e640008001105 */
[----:B-1----:R-:W-:Y:S05]  /*27c0*/  @!P0 BRA `(.L_x_44) ;  /* 0x0000006000808947 */ /* 0x002fea0003800000 */
.L_x_121:
        /* <DEDUP_REMOVED lines=9> */
.L_x_123:
        /* <DEDUP_REMOVED lines=9> */
.L_x_125:
[----:B------:R-:W-:-:S04]  /*28f0*/  UIADD3 UR4, UPT, UPT, UR4, 0x1, URZ ;  /* 0x0000000104047890 */ /* 0x000fc8000fffe0ff */
[----:B------:R-:W-:-:S04]  /*2900*/  UISETP.NE.AND UP0, UPT, UR4, 0x5, UPT ;  /* 0x000000050400788c */ /* 0x000fc8000bf05270 */
[----:B------:R-:W-:Y:S02]  /*2910*/  USEL UR5, URZ, 0x1, UP0 ;  /* 0x00000001ff057887 */ /* 0x000fe40008000000 */
[----:B------:R-:W-:-:S04]  /*2920*/  USEL UR4, UR4, URZ, UP0 ;  /* 0x000000ff04047287 */ /* 0x000fc80008000000 */
[----:B------:R-:W-:Y:S01]  /*2930*/  ULEA UR4, UR4, UR7, 0x3 ;  /* 0x0000000704047291 */ /* 0x000fe2000f8e18ff */
[----:B-1----:R-:W-:-:S04]  /*2940*/  LOP3.LUT R3, R2, UR5, RZ, 0x3c, !PT ;  /* 0x0000000502037c12 */ /* 0x002fc8000f8e3cff */
[----:B------:R-:W-:Y:S01]  /*2950*/  SHF.L.U32 R3, R3, 0x1f, RZ ;  /* 0x0000001f03037819 */ /* 0x000fe200000006ff */
[----:B------:R-:W-:-:S07]  /*2960*/  IMAD.U32 R0, RZ, RZ, UR4 ;  /* 0x00000004ff007e24 */ /* 0x000fce000f8e00ff */
.L_x_47:
[----:B-1----:R1:W2:Y:S02]  /*2970*/  SYNCS.PHASECHK.TRANS64.TRYWAIT P0, [R0+URZ], R3 ;  /* 0x00000003000075a7 */ /* 0x0022a400080011ff */
[----:B--2---:R-:W-:Y:S05]  /*2980*/  @!P0 NANOSLEEP.SYNCS 0x989680 ;  /* 0x009896800000895d */ /* 0x004fea0003900000 */
[----:B------:R-:W2:Y:S02]  /*2990*/  @!P0 SYNCS.PHASECHK.TRANS64 P0, [R0+URZ], R3 ;  /* 0x00000003000085a7 */ /* 0x000ea400080010ff */
[----:B--2---:R-:W-:Y:S05]  /*29a0*/  @P0 EXIT ;  /* 0x000000000000094d */ /* 0x004fea0003800000 */
[----:B------:R-:W-:Y:S05]  /*29b0*/  BRA `(.L_x_47) ;  /* 0xfffffffc00ec7947 */ /* 0x000fea000383ffff */
.L_x_22:
[----:B------:R-:W-:-:S04]  /*29c0*/  UISETP.NE.AND UP0, UPT, UR45, URZ, UPT ;  /* 0x000000ff2d00728c */ /* 0x000fc8000bf05270 */
[----:B------:R-:W-:-:S09]  /*29d0*/  UISETP.NE.OR UP0, UPT, UR17, 0x1, UP0 ;  /* 0x000000011100788c */ /* 0x000fd20008705670 */
[----:B------:R-:W-:Y:S05]  /*29e0*/  BRA.U UP0, `(.L_x_48) ;  /* 0x0000000500487547 */ /* 0x000fea000b800000 */
[----:B------:R-:W-:Y:S01]  /*29f0*/  ISETP.GE.U32.AND P2, PT, R0, 0x2, PT ;  /* 0x000000020000780c */ /* 0x000fe20003f46070 */
[----:B------:R-:W-:Y:S01]  /*2a00*/  IMAD.MOV.U32 R12, RZ, RZ, 0x1 ;  /* 0x00000001ff0c7424 */ /* 0x000fe200078e00ff */
[----:B------:R-:W-:Y:S02]  /*2a10*/  CS2R R10, SRZ ;  /* 0x00000000000a7805 */ /* 0x000fe4000001ff00 */
[----:B------:R-:W-:Y:S01]  /*2a20*/  CS2R R8, SRZ ;  /* 0x0000000000087805 */ /* 0x000fe2000001ff00 */
[----:B------:R-:W-:Y:S01]  /*2a30*/  UMOV UR6, 0x400 ;  /* 0x0000040000067882 */ /* 0x000fe20000000000 */
[----:B------:R-:W-:Y:S01]  /*2a40*/  UMOV UR5, URZ ;  /* 0x000000ff00057c82 */ /* 0x000fe20008000000 */
[----:B------:R-:W-:-:S12]  /*2a50*/  ULEA UR6, UR45, UR6, 0x18 ;  /* 0x000000062d067291 */ /* 0x000fd8000f8ec0ff */
.L_x_52:
[----:B------:R-:W-:Y:S02]  /*2a60*/  LEA R2, R8, UR6, 0x3 ;  /* 0x0000000608027c11 */ /* 0x000fe4000f8e18ff */
[----:B------:R-:W-:-:S03]  /*2a70*/  SHF.L.U32 R5, R9, 0x1f, RZ ;  /* 0x0000001f09057819 */ /* 0x000fc600000006ff */
[----:B------:R-:W-:Y:S01]  /*2a80*/  VIADD R4, R2, 0xf0 ;  /* 0x000000f002047836 */ /* 0x000fe20000000000 */
[----:B------:R-:W1:Y:S02]  /*2a90*/  SYNCS.PHASECHK.TRANS64.TRYWAIT P0, [R2+URZ+0xe0], R5 ;  /* 0x0000e005020075a7 */ /* 0x000e6400080011ff */
[----:B-1----:R-:W-:Y:S05]  /*2aa0*/  @!P0 BRA `(.L_x_49) ;  /* 0x0000006000108947 */ /* 0x002fea0003800000 */
.L_x_126:
[----:B------:R-:W-:Y:S01]  /*2ab0*/  ULEA UR4, UR5, UR6, 0x3 ;  /* 0x0000000605047291 */ /* 0x000fe2000f8e18ff */
[----:B------:R-:W-:Y:S02]  /*2ac0*/  PRMT R4, RZ, 0x654, R4 ;  /* 0x00000654ff047816 */ /* 0x000fe40000000004 */
[----:B-1----:R-:W-:Y:S01]  /*2ad0*/  SHF.L.U32 R5, R12, 0x1f, RZ ;  /* 0x0000001f0c057819 */ /* 0x002fe200000006ff */
[----:B------:R-:W-:Y:S01]  /*2ae0*/  UIADD3 UR7, UPT, UPT, UR4, 0x80, URZ ;  /* 0x0000008004077890 */ /* 0x000fe2000fffe0ff */
[----:B------:R1:W-:Y:S05]  /*2af0*/  SYNCS.ARRIVE.TRANS64.RED.A1T0 RZ, [R4+URZ], RZ ;  /* 0x000000ff04ff79a7 */ /* 0x0003ea00081004ff */
[----:B------:R-:W-:Y:S01]  /*2b00*/  IMAD.U32 R7, RZ, RZ, UR7 ;  /* 0x00000007ff077e24 */ /* 0x000fe2000f8e00ff */
[----:B------:R-:W2:Y:S04]  /*2b10*/  SYNCS.PHASECHK.TRANS64.TRYWAIT P0, [UR4+0x90], R5 ;  /* 0x00009005ff0075a7 */ /* 0x000ea80008001104 */
[----:B------:R-:W-:Y:S01]  /*2b20*/  PRMT R6, R0, 0x654, R7 ;  /* 0x0000065400067816 */ /* 0x000fe20000000007 */
[----:B-1----:R-:W-:Y:S01]  /*2b30*/  @!P2 IMAD.MOV.U32 R4, RZ, RZ, 0x10 ;  /* 0x00000010ff04a424 */ /* 0x002fe200078e00ff */
[----:B--2---:R-:W-:Y:S06]  /*2b40*/  @!P0 BRA `(.L_x_50) ;  /* 0x0000005c00fc8947 */ /* 0x004fec0003800000 */
.L_x_128:
[----:B------:R-:W-:Y:S01]  /*2b50*/  ULEA UR8, UR5, UR6, 0x4 ;  /* 0x0000000605087291 */ /* 0x000fe2000f8e20ff */
[----:B------:R-:W-:Y:S01]  /*2b60*/  SEL R3, R6, R3, !P2 ;  /* 0x0000000306037207 */ /* 0x000fe20005000000 */
[----:B------:R-:W-:Y:S01]  /*2b70*/  UIADD3 UR9, UPT, UPT, UR4, 0x80, URZ ;  /* 0x0000008004097890 */ /* 0x000fe2000fffe0ff */
[----:B-1----:R-:W-:Y:S01]  /*2b80*/  LEA R2, R11, UR6, 0x3 ;  /* 0x000000060b027c11 */ /* 0x002fe2000f8e18ff */
[----:B------:R-:W-:Y:S01]  /*2b90*/  UIADD3 UR8, UPT, UPT, UR8, 0x110, URZ ;  /* 0x0000011008087890 */ /* 0x000fe2000fffe0ff */
[----:B------:R-:W-:Y:S01]  /*2ba0*/  SHF.L.U32 R5, R10, 0x1f, RZ ;  /* 0x0000001f0a057819 */ /* 0x000fe200000006ff */
[----:B------:R1:W-:Y:S01]  /*2bb0*/  @!P2 SYNCS.ARRIVE.TRANS64.RED RZ, [R3+URZ], R4 ;  /* 0x0000000403ffa9a7 */ /* 0x0003e200080004ff */
[----:B------:R-:W-:Y:S01]  /*2bc0*/  UIADD3 UR4, UPT, UPT, UR5, 0x1, URZ ;  /* 0x0000000105047890 */ /* 0x000fe2000fffe0ff */
[----:B------:R-:W-:-:S03]  /*2bd0*/  VIADD R8, R8, 0x1 ;  /* 0x0000000108087836 */ /* 0x000fc60000000000 */
[----:B------:R-:W-:Y:S02]  /*2be0*/  UISETP.NE.AND UP0, UPT, UR4, 0x2, UPT ;  /* 0x000000020400788c */ /* 0x000fe4000bf05270 */
[----:B------:R-:W-:Y:S06]  /*2bf0*/  UGETNEXTWORKID.BROADCAST [UR8], [UR9] ;  /* 0x00000000080073ca */ /* 0x000fec0008000100 */
[----:B------:R-:W-:Y:S01]  /*2c00*/  USEL UR7, URZ, 0x1, UP0 ;  /* 0x00000001ff077887 */ /* 0x000fe20008000000 */
[----:B------:R-:W-:Y:S01]  /*2c10*/  ISETP.NE.AND P0, PT, R8, 0x2, PT ;  /* 0x000000020800780c */ /* 0x000fe20003f05270 */
[----:B------:R-:W-:Y:S01]  /*2c20*/  USEL UR5, UR4, URZ, UP0 ;  /* 0x000000ff04057287 */ /* 0x000fe20008000000 */
[----:B------:R-:W2:Y:S03]  /*2c30*/  SYNCS.PHASECHK.TRANS64.TRYWAIT P1, [R2+URZ+0x80], R5 ;  /* 0x00008005020075a7 */ /* 0x000ea600080211ff */
[----:B------:R-:W-:Y:S01]  /*2c40*/  LOP3.LUT R12, R12, UR7, RZ, 0x3c, !PT ;  /* 0x000000070c0c7c12 */ /* 0x000fe2000f8e3cff */
[----:B-12---:R-:W-:Y:S07]  /*2c50*/  @!P1 BRA `(.L_x_51) ;  /* 0x0000005c00d09947 */ /* 0x006fee0003800000 */
.L_x_129:
[C---:B------:R-:W-:Y:S01]  /*2c60*/  LEA R4, R11.reuse, UR6, 0x4 ;  /* 0x000000060b047c11 */ /* 0x040fe2000f8e20ff */
[----:B-1----:R-:W-:Y:S01]  /*2c70*/  VIADD R2, R2, 0x90 ;  /* 0x0000009002027836 */ /* 0x002fe20000000000 */
[----:B------:R-:W-:Y:S01]  /*2c80*/  SEL R8, R8, RZ, P0 ;  /* 0x000000ff08087207 */ /* 0x000fe20000000000 */
[----:B------:R-:W-:-:S03]  /*2c90*/  VIADD R11, R11, 0x1 ;  /* 0x000000010b0b7836 */ /* 0x000fc60000000000 */
[----:B------:R-:W1:Y:S01]  /*2ca0*/  LDS.128 R4, [R4+0x110] ;  /* 0x0001100004047984 */ /* 0x000e620000000c00 */
[----:B------:R-:W-:Y:S02]  /*2cb0*/  PRMT R2, RZ, 0x654, R2 ;  /* 0x00000654ff027816 */ /* 0x000fe40000000002 */
[C---:B------:R-:W-:Y:S01]  /*2cc0*/  ISETP.NE.AND P1, PT, R11.reuse, 0x2, PT ;  /* 0x000000020b00780c */ /* 0x040fe20003f25270 */
[----:B------:R-:W-:Y:S01]  /*2cd0*/  @!PT LDS RZ, [RZ] ;  /* 0x00000000fffff984 */ /* 0x000fe20000000800 */
[----:B------:R-:W-:Y:S01]  /*2ce0*/  @!PT LDS RZ, [RZ] ;  /* 0x00000000fffff984 */ /* 0x000fe20000000800 */
[----:B------:R-:W-:Y:S01]  /*2cf0*/  @!PT LDS RZ, [RZ] ;  /* 0x00000000fffff984 */ /* 0x000fe20000000800 */
[----:B------:R-:W-:Y:S01]  /*2d00*/  @!PT LDS RZ, [RZ] ;  /* 0x00000000fffff984 */ /* 0x000fe20000000800 */
[----:B------:R2:W-:Y:S06]  /*2d10*/  MEMBAR.ALL.CTA ;  /* 0x0000000000007992 */ /* 0x0005ec0000008000 */
[----:B--2---:R-:W2:Y:S01]  /*2d20*/  FENCE.VIEW.ASYNC.S ;  /* 0x00000000000073c6 */ /* 0x004ea20000000000 */
[----:B------:R-:W-:Y:S01]  /*2d30*/  SEL R11, R11, RZ, P1 ;  /* 0x000000ff0b0b7207 */ /* 0x000fe20000800000 */
[----:B--2---:R2:W-:Y:S01]  /*2d40*/  SYNCS.ARRIVE.TRANS64.RED.A1T0 RZ, [R2+URZ], RZ ;  /* 0x000000ff02ff79a7 */ /* 0x0045e200081004ff */
[----:B-1----:R-:W-:-:S02]  /*2d50*/  LOP3.LUT P3, RZ, R6, 0x1, RZ, 0xc0, !PT ;  /* 0x0000000106ff7812 */ /* 0x002fc4000786c0ff */
[----:B------:R-:W-:-:S04]  /*2d60*/  SEL R5, RZ, 0x1, P1 ;  /* 0x00000001ff057807 */ /* 0x000fc80000800000 */
[----:B------:R-:W-:Y:S02]  /*2d70*/  LOP3.LUT R10, R10, R5, RZ, 0x3c, !PT ;  /* 0x000000050a0a7212 */ /* 0x000fe400078e3cff */
[----:B--2---:R-:W-:-:S04]  /*2d80*/  SEL R2, RZ, 0x1, P0 ;  /* 0x00000001ff027807 */ /* 0x004fc80000000000 */
[----:B------:R-:W-:Y:S01]  /*2d90*/  LOP3.LUT R9, R9, R2, RZ, 0x3c, !PT ;  /* 0x0000000209097212 */ /* 0x000fe200078e3cff */
[----:B------:R-:W-:Y:S06]  /*2da0*/  @P3 BRA `(.L_x_52) ;  /* 0xfffffffc002c3947 */ /* 0x000fec000383ffff */
[----:B------:R-:W-:Y:S01]  /*2db0*/  ULEA UR4, UR5, UR6, 0x3 ;  /* 0x0000000605047291 */ /* 0x000fe2000f8e18ff */
[----:B------:R-:W-:-:S08]  /*2dc0*/  SHF.L.U32 R3, R12, 0x1f, RZ ;  /* 0x0000001f0c037819 */ /* 0x000fd000000006ff */
[----:B------:R-:W1:Y:S02]  /*2dd0*/  SYNCS.PHASECHK.TRANS64 P0, [UR4+0x90], R3 ;  /* 0x00009003ff0075a7 */ /* 0x000e640008001004 */
[----:B-1----:R-:W-:Y:S05]  /*2de0*/  @P0 BRA `(.L_x_53) ;  /* 0x0000000000080947 */ /* 0x002fea0003800000 */
[----:B------:R-:W1:Y:S02]  /*2df0*/  SYNCS.PHASECHK.TRANS64.TRYWAIT P0, [UR4+0x90], R3 ;  /* 0x00009003ff0075a7 */ /* 0x000e640008001104 */
[----:B-1----:R-:W-:Y:S05]  /*2e00*/  @!P0 BRA `(.L_x_54) ;  /* 0x0000005c00788947 */ /* 0x002fea0003800000 */
.L_x_53:
[----:B------:R-:W-:-:S04]  /*2e10*/  UIADD3 UR7, UPT, UPT, UR5, 0x1, URZ ;  /* 0x0000000105077890 */ /* 0x000fc8000fffe0ff */
[----:B------:R-:W-:-:S04]  /*2e20*/  UISETP.NE.AND UP0, UPT, UR7, 0x2, UPT ;  /* 0x000000020700788c */ /* 0x000fc8000bf05270 */
[----:B------:R-:W-:Y:S02]  /*2e30*/  USEL UR8, URZ, 0x1, UP0 ;  /* 0x00000001ff087887 */ /* 0x000fe40008000000 */
[----:B------:R-:W-:-:S04]  /*2e40*/  USEL UR7, UR7, URZ, UP0 ;  /* 0x000000ff07077287 */ /* 0x000fc80008000000 */
[----:B------:R-:W-:Y:S01]  /*2e50*/  ULEA UR7, UR7, UR6, 0x3 ;  /* 0x0000000607077291 */ /* 0x000fe2000f8e18ff */
[----:B-1----:R-:W-:-:S04]  /*2e60*/  LOP3.LUT R3, R12, UR8, RZ, 0x3c, !PT ;  /* 0x000000080c037c12 */ /* 0x002fc8000f8e3cff */
[----:B------:R-:W-:-:S04]  /*2e70*/  SHF.L.U32 R0, R3, 0x1f, RZ ;  /* 0x0000001f03007819 */ /* 0x000fc800000006ff */
[----:B------:R-:W1:Y:S02]  /*2e80*/  SYNCS.PHASECHK.TRANS64 P0, [UR7+0x90], R0 ;  /* 0x00009000ff0075a7 */ /* 0x000e640008001007 */
[----:B-1----:R-:W-:Y:S05]  /*2e90*/  @P0 EXIT ;  /* 0x000000000000094d */ /* 0x002fea0003800000 */
[----:B------:R-:W-:Y:S02]  /*2ea0*/  SHF.L.U32 R3, R3, 0x1f, RZ ;  /* 0x0000001f03037819 */ /* 0x000fe400000006ff */
[----:B------:R-:W-:-:S07]  /*2eb0*/  MOV R0, UR7 ;  /* 0x0000000700007c02 */ /* 0x000fce0008000f00 */
.L_x_55:
[----:B-1----:R1:W2:Y:S02]  /*2ec0*/  SYNCS.PHASECHK.TRANS64.TRYWAIT P0, [R0+URZ+0x90], R3 ;  /* 0x00009003000075a7 */ /* 0x0022a400080011ff */
[----:B--2---:R-:W-:Y:S05]  /*2ed0*/  @!P0 NANOSLEEP.SYNCS 0x989680 ;  /* 0x009896800000895d */ /* 0x004fea0003900000 */
[----:B------:R-:W2:Y:S02]  /*2ee0*/  @!P0 SYNCS.PHASECHK.TRANS64 P0, [R0+URZ+0x90], R3 ;  /* 0x00009003000085a7 */ /* 0x000ea400080010ff */
[----:B--2---:R-:W-:Y:S05]  /*2ef0*/  @P0 EXIT ;  /* 0x000000000000094d */ /* 0x004fea0003800000 */
[----:B------:R-:W-:Y:S05]  /*2f00*/  BRA `(.L_x_55) ;  /* 0xfffffffc00ec7947 */ /* 0x000fea000383ffff */
.L_x_48:
[----:B------:R-:W-:Y:S05]  /*2f10*/  BRA.U UP4, `(.L_x_56) ;  /* 0x0000000d04687547 */ /* 0x000fea000b800000 */
[----:B------:R-:W-:Y:S01]  /*2f20*/  UMOV UR4, 0x40 ;  /* 0x0000004000047882 */ /* 0x000fe20000000000 */
[----:B------:R-:W-:Y:S01]  /*2f30*/  NOP ;  /* 0x0000000000007918 */ /* 0x000fe20000000000 */
[----:B------:R-:W-:Y:S01]  /*2f40*/  ULEA UR5, UR45, UR4, 0x18 ;  /* 0x000000042d057291 */ /* 0x000fe2000f8ec0ff */
[----:B------:R-:W-:Y:S02]  /*2f50*/  UMOV UR6, 0x400 ;  /* 0x0000040000067882 */ /* 0x000fe40000000000 */
[----:B------:R-:W-:-:S06]  /*2f60*/  ULEA UR6, UR45, UR6, 0x18 ;  /* 0x000000062d067291 */ /* 0x000fcc000f8ec0ff */
[----:B------:R-:W1:Y:S02]  /*2f70*/  LDS.U8 R0, [UR5+0x1c] ;  /* 0x00001c05ff007984 */ /* 0x000e640008000000 */
[----:B-1----:R-:W-:-:S13]  /*2f80*/  ISETP.NE.AND P0, PT, R0, RZ, PT ;  /* 0x000000ff0000720c */ /* 0x002fda0003f05270 */
[----:B------:R-:W-:Y:S05]  /*2f90*/  @P0 BRA `(.L_x_57) ;  /* 0x0000000000580947 */ /* 0x000fea0003800000 */
[----:B------:R-:W-:-:S13]  /*2fa0*/  ELECT P0, URZ, PT ;  /* 0x0000000000ff782f */ /* 0x000fda0003800000 */
[----:B------:R-:W-:Y:S05]  /*2fb0*/  @!P0 BRA `(.L_x_58) ;  /* 0x0000000000608947 */ /* 0x000fea0003800000 */
[----:B------:R-:W-:Y:S01]  /*2fc0*/  UMOV UR4, 0x10 ;  /* 0x0000001000047882 */ /* 0x000fe20000000000 */
[----:B------:R-:W-:Y:S01]  /*2fd0*/  HFMA2 R0, -RZ, RZ, 0, 5.9604644775390625e-08 ;  /* 0x00000001ff007431 */ /* 0x000fe200000001ff */
[----:B------:R-:W-:-:S03]  /*2fe0*/  MOV R3, 0xffff ;  /* 0x0000ffff00037802 */ /* 0x000fc60000000f00 */
[----:B------:R-:W-:Y:S04]  /*2ff0*/  DEPBAR.LE SB1, 0x36 ;  /* 0x00009d800000791a */ /* 0x000fe80000000000 */
[----:B------:R-:W1:Y:S02]  /*3000*/  UTCATOMSWS.FIND_AND_SET.ALIGN UP0, UR4, UR4 ;  /* 0x00000004000475e3 */ /* 0x000e640008000800 */
[----:B-1----:R-:W-:Y:S01]  /*3010*/  MOV R4, UR4 ;  /* 0x0000000400047c02 */ /* 0x002fe20008000f00 */
[----:B------:R-:W-:Y:S06]  /*3020*/  BRA.U UP0, `(.L_x_59) ;  /* 0x0000000100187547 */ /* 0x000fec000b800000 */
.L_x_60:
[----:B------:R-:W-:Y:S05]  /*3030*/  NANOSLEEP 0x64 ;  /* 0x000000640000795d */ /* 0x000fea0003800000 */
[----:B------:R-:W-:-:S05]  /*3040*/  UMOV UR4, 0x10 ;  /* 0x0000001000047882 */ /* 0x000fca0000000000 */
[----:B------:R-:W-:Y:S04]  /*3050*/  DEPBAR.LE SB1, 0x36 ;  /* 0x00009d800000791a */ /* 0x000fe80000000000 */
[----:B------:R-:W1:Y:S02]  /*3060*/  UTCATOMSWS.FIND_AND_SET.ALIGN UP0, UR4, UR4 ;  /* 0x00000004000475e3 */ /* 0x000e640008000800 */
[----:B-1----:R-:W-:Y:S01]  /*3070*/  MOV R4, UR4 ;  /* 0x0000000400047c02 */ /* 0x002fe20008000f00 */
[----:B------:R-:W-:Y:S05]  /*3080*/  BRA.U !UP0, `(.L_x_60) ;  /* 0xfffffffd08e87547 */ /* 0x000fea000b83ffff */
.L_x_59:
[-C--:B------:R-:W-:Y:S02]  /*3090*/  SHF.L.U32 R3, R3, R4.reuse, RZ ;  /* 0x0000000403037219 */ /* 0x080fe400000006ff */
[----:B------:R-:W-:Y:S01]  /*30a0*/  SHF.L.U32 R0, R0, R4, RZ ;  /* 0x0000000400007219 */ /* 0x000fe200000006ff */
[----:B------:R-:W-:Y:S02]  /*30b0*/  IMAD.SHL.U32 R4, R4, 0x20, RZ ;  /* 0x0000002004047824 */ /* 0x000fe400078e00ff */
[----:B------:R1:W-:Y:S04]  /*30c0*/  ATOMS.OR RZ, [UR5+0x14], R3 ;  /* 0x00001403ffff798c */ /* 0x0003e8000b000005 */
[----:B------:R1:W-:Y:S04]  /*30d0*/  ATOMS.OR RZ, [UR5+0x18], R0 ;  /* 0x00001800ffff798c */ /* 0x0003e8000b000005 */
[----:B------:R1:W-:Y:S01]  /*30e0*/  STS [UR6+0x130], R4 ;  /* 0x00013004ff007988 */ /* 0x0003e20008000806 */
[----:B------:R-:W-:Y:S05]  /*30f0*/  BRA `(.L_x_58) ;  /* 0x0000000000107947 */ /* 0x000fea0003800000 */
.L_x_57:
[----:B------:R-:W-:Y:S02]  /*3100*/  MOV R0, 0xffffffff ;  /* 0xffffffff00007802 */ /* 0x000fe40000000f00 */
[----:B------:R-:W-:-:S03]  /*3110*/  MOV R4, 0x3140 ;  /* 0x0000314000047802 */ /* 0x000fc60000000f00 */
[----:B------:R1:W-:Y:S04]  /*3120*/  STS [UR6+0x130], R0 ;  /* 0x00013000ff007988 */ /* 0x0003e80008000806 */
[----:B-1---5:R-:W-:Y:S05]  /*3130*/  CALL.REL.NOINC `($__internal_1_$__cuda_sm10x_tcgen05_guardrail_trap_phase_invalid_during_alloc) ;  /* 0x0000006000387944 */ /* 0x022fea0003c00000 */
.L_x_58:
[----:B------:R-:W-:Y:S05]  /*3140*/  WARPSYNC.ALL ;  /* 0x0000000000007948 */ /* 0x000fea0003800000 */
[----:B------:R-:W2:Y:S01]  /*3150*/  S2UR UR4, SR_CgaCtaId ;  /* 0x00000000000479c3 */ /* 0x000ea20000008800 */
[----:B------:R-:W-:Y:S01]  /*3160*/  UMOV UR13, 0x400 ;  /* 0x00000400000d7882 */ /* 0x000fe20000000000 */
[----:B------:R-:W-:-:S06]  /*3170*/  NOP ;  /* 0x0000000000007918 */ /* 0x000fcc0000000000 */
[----:B------:R-:W-:Y:S06]  /*3180*/  BAR.ARV 0x6, 0xa0 ;  /* 0x0182800000007b1d */ /* 0x000fec0000002000 */
[----:B------:R-:W3:Y:S01]  /*3190*/  LDCU UR5, c[0x0][0x38c] ;  /* 0x00007180ff0577ac */ /* 0x000ee20008000800 */
[----:B------:R-:W-:Y:S01]  /*31a0*/  LOP3.LUT R2, R2, 0xffff, RZ, 0xc0, !PT ;  /* 0x0000ffff02027812 */ /* 0x000fe200078ec0ff */
[----:B------:R-:W-:Y:S01]  /*31b0*/  IMAD.MOV.U32 R11, RZ, RZ, 0x1 ;  /* 0x00000001ff0b7424 */ /* 0x000fe200078e00ff */
[----:B------:R-:W-:Y:S01]  /*31c0*/  CS2R R8, SRZ ;  /* 0x0000000000087805 */ /* 0x000fe2000001ff00 */
[----:B------:R-:W4:Y:S01]  /*31d0*/  LDCU UR8, c[0x0][0x38c] ;  /* 0x00007180ff0877ac */ /* 0x000f220008000800 */
[----:B------:R-:W-:Y:S01]  /*31e0*/  R2UR UR15, R2 ;  /* 0x00000000020f72ca */ /* 0x000fe200000e0000 */
[----:B------:R-:W-:Y:S01]  /*31f0*/  IMAD.MOV.U32 R10, RZ, RZ, RZ ;  /* 0x000000ffff0a7224 */ /* 0x000fe200078e00ff */
[----:B------:R-:W-:Y:S01]  /*3200*/  UMOV UR19, URZ ;  /* 0x000000ff00137c82 */ /* 0x000fe20008000000 */
[----:B------:R-:W-:Y:S01]  /*3210*/  UMOV UR10, URZ ;  /* 0x000000ff000a7c82 */ /* 0x000fe20008000000 */
[----:B--2---:R-:W-:Y:S01]  /*3220*/  ULEA UR13, UR4, UR13, 0x18 ;  /* 0x0000000d040d7291 */ /* 0x004fe2000f8ec0ff */
[----:B------:R-:W-:Y:S01]  /*3230*/  UMOV UR20, 0x0 ;  /* 0x0000000000147882 */ /* 0x000fe20000000000 */
[----:B------:R-:W-:-:S02]  /*3240*/  UMOV UR21, 0x8200010 ;  /* 0x0820001000157882 */ /* 0x000fc40000000000 */
[----:B------:R-:W-:Y:S02]  /*3250*/  UIADD3 UR6, UPT, UPT, UR13, 0x8400, URZ ;  /* 0x000084000d067890 */ /* 0x000fe4000fffe0ff */
[----:B------:R-:W-:Y:S02]  /*3260*/  UIADD3 UR7, UPT, UPT, UR13, 0xd400, URZ ;  /* 0x0000d4000d077890 */ /* 0x000fe4000fffe0ff */
[----:B---3--:R-:W-:Y:S01]  /*3270*/  UIADD3 UR5, UPT, UPT, UR5, 0x1f, URZ ;  /* 0x0000001f05057890 */ /* 0x008fe2000fffe0ff */
[----:B-1----:R-:W1:Y:S01]  /*3280*/  LDS R0, [UR13+0x130] ;  /* 0x0001300dff007984 */ /* 0x002e620008000800 */
[----:B------:R-:W-:Y:S02]  /*3290*/  USHF.R.U32.HI UR6, URZ, 0x4, UR6 ;  /* 0x00000004ff067899 */ /* 0x000fe40008011606 */
[----:B------:R-:W-:Y:S02]  /*32a0*/  USHF.R.S32.HI UR4, URZ, 0x1f, UR5 ;  /* 0x0000001fff047899 */ /* 0x000fe40008011405 */
[----:B------:R-:W-:-:S02]  /*32b0*/  ULOP3.LUT UR6, UR6, 0x3fff, URZ, 0xc0, !UPT ;  /* 0x00003fff06067892 */ /* 0x000fc4000f8ec0ff */
[----:B------:R-:W-:Y:S02]  /*32c0*/  ULEA.HI UR4, UR4, UR5, URZ, 0x5 ;  /* 0x0000000504047291 */ /* 0x000fe4000f8f28ff */
[----:B------:R-:W-:Y:S02]  /*32d0*/  USHF.R.U32.HI UR5, URZ, 0x4, UR7 ;  /* 0x00000004ff057899 */ /* 0x000fe40008011607 */
[----:B------:R-:W-:Y:S02]  /*32e0*/  USHF.R.S32.HI UR22, URZ, 0x5, UR4 ;  /* 0x00000005ff167899 */ /* 0x000fe40008011404 */
[----:B------:R-:W-:Y:S02]  /*32f0*/  ULOP3.LUT UR5, UR5, 0x3fff, URZ, 0xc0, !UPT ;  /* 0x00003fff05057892 */ /* 0x000fe4000f8ec0ff */
[----:B------:R-:W-:Y:S02]  /*3300*/  UISETP.LT.AND UP0, UPT, UR22, 0x1, UPT ;  /* 0x000000011600788c */ /* 0x000fe4000bf01270 */
[----:B------:R-:W-:-:S02]  /*3310*/  ULOP3.LUT UR16, UR6, 0x10000, URZ, 0xfc, !UPT ;  /* 0x0001000006107892 */ /* 0x000fc4000f8efcff */
[----:B------:R-:W-:Y:S02]  /*3320*/  USEL UR23, UR22, 0x1, !UP0 ;  /* 0x0000000116177887 */ /* 0x000fe4000c000000 */
[----:B------:R-:W-:Y:S02]  /*3330*/  ULOP3.LUT UR17, UR5, 0x10000, URZ, 0xfc, !UPT ;  /* 0x0001000005117892 */ /* 0x000fe4000f8efcff */
[----:B------:R-:W-:Y:S02]  /*3340*/  UIADD3 UR23, UPT, UPT, -UR23, URZ, URZ ;  /* 0x000000ff17177290 */ /* 0x000fe4000fffe1ff */
[----:B----4-:R-:W-:Y:S01]  /*3350*/  UISETP.GE.AND UP4, UPT, UR8, 0x1, UPT ;  /* 0x000000010800788c */ /* 0x010fe2000bf86270 */
[----:B-1----:R-:W-:-:S15]  /*3360*/  R2UR UR24, R0 ;  /* 0x00000000001872ca */ /* 0x002fde00000e0000 */
.L_x_67:
[----:B------:R-:W-:Y:S02]  /*3370*/  LEA R0, R10, UR13, 0x3 ;  /* 0x0000000d0a007c11 */ /* 0x000fe4000f8e18ff */
[----:B------:R-:W-:Y:S02]  /*3380*/  SHF.L.U32 R5, R9, 0x1f, RZ ;  /* 0x0000001f09057819 */ /* 0x000fe400000006ff */
[----:B------:R-:W-:Y:S01]  /*3390*/  PLOP3.LUT P0, PT, PT, PT, UP4, 0x80, 0x8 ;  /* 0x000000000008781c */ /* 0x000fe20003f0f048 */
[----:B------:R-:W-:Y:S01]  /*33a0*/  VIADD R3, R0, 0x90 ;  /* 0x0000009000037836 */ /* 0x000fe20000000000 */
[----:B-1----:R-:W1:Y:S02]  /*33b0*/  SYNCS.PHASECHK.TRANS64.TRYWAIT P1, [R0+URZ+0x80], R5 ;  /* 0x00008005000075a7 */ /* 0x002e6400080211ff */
[----:B-1-3--:R-:W-:Y:S09]  /*33c0*/  @!P1 BRA `(.L_x_61) ;  /* 0x0000005800209947 */ /* 0x00aff20003800000 */
.L_x_131:
[----:B------:R-:W-:Y:S01]  /*33d0*/  LEA R4, R10, UR13, 0x4 ;  /* 0x0000000d0a047c11 */ /* 0x000fe2000f8e20ff */
[----:B------:R-:W-:Y:S01]  /*33e0*/  @UP4 ULEA UR4, UR10, UR13, 0x3 ;  /* 0x0000000d0a044291 */ /* 0x000fe2000f8e18ff */
[----:B------:R-:W-:Y:S01]  /*33f0*/  PLOP3.LUT P2, PT, PT, PT, PT, 0x80, 0x8 ;  /* 0x000000000008781c */ /* 0x000fe20003f4f070 */
[----:B------:R-:W-:Y:S01]  /*3400*/  ULEA UR18, UR19, UR13, 0x3 ;  /* 0x0000000d13127291 */ /* 0x000fe2000f8e18ff */
[----:B------:R-:W-:Y:S02]  /*3410*/  PRMT R3, RZ, 0x654, R3 ;  /* 0x00000654ff037816 */ /* 0x000fe40000000003 */
[----:B-1----:R-:W1:Y:S01]  /*3420*/  LDS.128 R4, [R4+0x110] ;  /* 0x0001100004047984 */ /* 0x002e620000000c00 */
[----:B------:R-:W-:Y:S02]  /*3430*/  @P0 SHF.L.U32 R2, R8, 0x1f, RZ ;  /* 0x0000001f08020819 */ /* 0x000fe400000006ff */
[----:B------:R-:W-:Y:S01]  /*3440*/  SHF.L.U32 R0, R11, 0x1f, RZ ;  /* 0x0000001f0b007819 */ /* 0x000fe200000006ff */
[----:B------:R-:W-:Y:S01]  /*3450*/  @!PT LDS RZ, [RZ] ;  /* 0x00000000fffff984 */ /* 0x000fe20000000800 */
[----:B------:R-:W-:Y:S01]  /*3460*/  @!PT LDS RZ, [RZ] ;  /* 0x00000000fffff984 */ /* 0x000fe20000000800 */
[----:B------:R-:W-:Y:S01]  /*3470*/  @!PT LDS RZ, [RZ] ;  /* 0x00000000fffff984 */ /* 0x000fe20000000800 */
[----:B------:R-:W-:Y:S01]  /*3480*/  @!PT LDS RZ, [RZ] ;  /* 0x00000000fffff984 */ /* 0x000fe20000000800 */
[----:B------:R2:W-:Y:S06]  /*3490*/  MEMBAR.ALL.CTA ;  /* 0x0000000000007992 */ /* 0x0005ec0000008000 */
[----:B--2---:R-:W2:Y:S02]  /*34a0*/  FENCE.VIEW.ASYNC.S ;  /* 0x00000000000073c6 */ /* 0x004ea40000000000 */
[----:B--2---:R2:W-:Y:S01]  /*34b0*/  SYNCS.ARRIVE.TRANS64.RED.A1T0 RZ, [R3+URZ], RZ ;  /* 0x000000ff03ff79a7 */ /* 0x0045e200081004ff */
[----:B------:R2:W3:Y:S01]  /*34c0*/  @P0 SYNCS.PHASECHK.TRANS64.TRYWAIT P2, [UR4], R2 ;  /* 0x00000002ff0005a7 */ /* 0x0004e20008041104 */
[----:B-1----:R-:W-:Y:S01]  /*34d0*/  LOP3.LUT P1, RZ, R6, 0x1, RZ, 0xc0, !PT ;  /* 0x0000000106ff7812 */ /* 0x002fe2000782c0ff */
[----:B------:R-:W1:Y:S02]  /*34e0*/  SYNCS.PHASECHK.TRANS64.TRYWAIT P0, [UR18+0xc0], R0 ;  /* 0x0000c000ff0075a7 */ /* 0x000e640008001112 */
[----:B-123--:R-:W-:Y:S10]  /*34f0*/  @!P0 BRA `(.L_x_62) ;  /* 0x0000005400e88947 */ /* 0x00eff40003800000 */
.L_x_133:
[----:B------:R-:W-:Y:S01]  /*3500*/  IADD3 R10, PT, PT, R10, 0x1, RZ ;  /* 0x000000010a0a7810 */ /* 0x000fe20007ffe0ff */
[----:B------:R-:W-:Y:S06]  /*3510*/  BRA.U !UP4, `(.L_x_63) ;  /* 0x000000010c887547 */ /* 0x000fec000b800000 */
[----:B------:R-:W-:Y:S02]  /*3520*/  ULEA UR14, UR19, UR24, 0x7 ;  /* 0x00000018130e7291 */ /* 0x000fe4000f8e38ff */
[----:B------:R-:W-:Y:S01]  /*3530*/  UPLOP3.LUT UP2, UPT, UPT, UPT, UPT, 0x40, 0x4 ;  /* 0x000000000004789c */ /* 0x000fe20003f4e870 */
[----:B------:R-:W-:Y:S01]  /*3540*/  UMOV UR12, UR23 ;  /* 0x00000017000c7c82 */ /* 0x000fe20008000000 */
[----:B------:R-:W-:Y:S01]  /*3550*/  UMOV UR11, UR22 ;  /* 0x00000016000b7c82 */ /* 0x000fe20008000000 */
[----:B------:R-:W-:-:S08]  /*3560*/  UMOV UR5, UR10 ;  /* 0x0000000a00057c82 */ /* 0x000fd00008000000 */
.L_x_66:
[----:B------:R-:W-:Y:S02]  /*3570*/  UIADD3 UR12, UPT, UPT, UR12, 0x1, URZ ;  /* 0x000000010c0c7890 */ /* 0x000fe4000fffe0ff */
[----:B--2---:R-:W-:Y:S02]  /*3580*/  ULEA UR6, UR5, UR13, 0x3 ;  /* 0x0000000d05067291 */ /* 0x004fe4000f8e18ff */
[----:B------:R-:W-:Y:S01]  /*3590*/  UISETP.NE.AND UP3, UPT, UR12, URZ, UPT ;  /* 0x000000ff0c00728c */ /* 0x000fe2000bf65270 */
[----:B---3--:R-:W-:Y:S10]  /*35a0*/  @P2 BRA `(.L_x_64) ;  /* 0x00000000000c2947 */ /* 0x008ff40003800000 */
[----:B-1----:R-:W-:Y:S04]  /*35b0*/  SHF.L.U32 R3, R8, 0x1f, RZ ;  /* 0x0000001f08037819 */ /* 0x002fe800000006ff */
[----:B------:R-:W1:Y:S02]  /*35c0*/  SYNCS.PHASECHK.TRANS64.TRYWAIT P0, [UR6], R3 ;  /* 0x00000003ff0075a7 */ /* 0x000e640008001106 */
[----:B-1----:R-:W-:Y:S05]  /*35d0*/  @!P0 BRA `(.L_x_65) ;  /* 0x0000005400c88947 */ /* 0x002fea0003800000 */
.L_x_64:
[----:B------:R-:W-:Y:S01]  /*35e0*/  UISETP.NE.AND UP0, UPT, UR11, 0x1, UPT ;  /* 0x000000010b00788c */ /* 0x000fe2000bf05270 */
[----:B------:R-:W-:Y:S01]  /*35f0*/  PLOP3.LUT P2, PT, PT, PT, PT, 0x80, 0x8 ;  /* 0x000000000008781c */ /* 0x000fe20003f4f070 */
[----:B------:R-:W-:Y:S02]  /*3600*/  UIADD3 UR4, UPT, UPT, UR5, 0x1, URZ ;  /* 0x0000000105047890 */ /* 0x000fe4000fffe0ff */
[----:B------:R-:W-:Y:S02]  /*3610*/  ULEA UR8, UR5, UR17, 0x8 ;  /* 0x0000001105087291 */ /* 0x000fe4000f8e40ff */
[----:B------:R-:W-:Y:S01]  /*3620*/  UISETP.NE.AND UP1, UPT, UR4, 0x5, UPT ;  /* 0x000000050400788c */ /* 0x000fe2000bf25270 */
[----:B------:R-:W-:Y:S01]  /*3630*/  PLOP3.LUT P0, PT, PT, PT, UP0, 0x80, 0x8 ;  /* 0x000000000008781c */ /* 0x000fe20003f0f008 */
[----:B------:R-:W-:Y:S02]  /*3640*/  UIADD3 UR11, UPT, UPT, UR11, -0x1, URZ ;  /* 0xffffffff0b0b7890 */ /* 0x000fe4000fffe0ff */
[----:B------:R-:W-:Y:S02]  /*3650*/  USEL UR7, URZ, 0x1, UP1 ;  /* 0x00000001ff077887 */ /* 0x000fe40008800000 */
[----:B------:R-:W-:Y:S01]  /*3660*/  USEL UR10, UR4, URZ, UP1 ;  /* 0x000000ff040a7287 */ /* 0x000fe20008800000 */
[----:B------:R-:W-:Y:S03]  /*3670*/  UMOV UR9, 0xc0004010 ;  /* 0xc000401000097882 */ /* 0x000fe60000000000 */
[----:B------:R-:W-:Y:S01]  /*3680*/  @UP0 ULEA UR4, UR10, UR13, 0x3 ;  /* 0x0000000d0a040291 */ /* 0x000fe2000f8e18ff */
[----:B------:R-:W-:Y:S01]  /*3690*/  LOP3.LUT R8, R8, UR7, RZ, 0x3c, !PT ;  /* 0x0000000708087c12 */ /* 0x000fe2000f8e3cff */
[----:B------:R-:W-:Y:S03]  /*36a0*/  UMOV UR7, 0xc0004010 ;  /* 0xc000401000077882 */ /* 0x000fe60000000000 */
[----:B-1----:R-:W-:Y:S04]  /*36b0*/  @P0 SHF.L.U32 R0, R8, 0x1f, RZ ;  /* 0x0000001f08000819 */ /* 0x002fe800000006ff */
[----:B------:R2:W3:Y:S01]  /*36c0*/  @P0 SYNCS.PHASECHK.TRANS64.TRYWAIT P2, [UR4], R0 ;  /* 0x00000000ff0005a7 */ /* 0x0004e20008041104 */
[----:B------:R-:W-:Y:S02]  /*36d0*/  UIADD3 UR4, UPT, UPT, UR6, 0x28, URZ ;  /* 0x0000002806047890 */ /* 0x000fe4000fffe0ff */
[----:B------:R-:W-:Y:S03]  /*36e0*/  ULEA UR6, UR5, UR16, 0x8 ;  /* 0x0000001005067291 */ /* 0x000fe6000f8e40ff */
[----:B------:R-:W-:Y:S06]  /*36f0*/  UMOV UR5, UR10 ;  /* 0x0000000a00057c82 */ /* 0x000fec0008000000 */
[----:B------:R2:W-:Y:S01]  /*3700*/  UTCQMMA gdesc[UR6], gdesc[UR8], tmem[UR14], tmem[UR20], idesc[UR21], UP2 ;  /* 0x00ff1408060075ea */ /* 0x0005e2000900030e */
[----:B------:R-:W-:Y:S01]  /*3710*/  UPLOP3.LUT UP2, UPT, UPT, UPT, UPT, 0x80, 0x8 ;  /* 0x000000000008789c */ /* 0x000fe20003f4f070 */
[----:B------:R2:W-:Y:S01]  /*3720*/  UTCBAR.MULTICAST [UR4], URZ, UR15 ;  /* 0x000000ff040073e9 */ /* 0x0005e2000800080f */
[----:B------:R-:W-:Y:S09]  /*3730*/  BRA.U UP3, `(.L_x_66) ;  /* 0xfffffffd038c7547 */ /* 0x000ff2000b83ffff */
.L_x_63:
[----:B--2---:R-:W-:Y:S01]  /*3740*/  UIADD3 UR4, UPT, UPT, UR19, 0x1, URZ ;  /* 0x0000000113047890 */ /* 0x004fe2000fffe0ff */
[C---:B------:R-:W-:Y:S01]  /*3750*/  ISETP.NE.AND P0, PT, R10.reuse, 0x2, PT ;  /* 0x000000020a00780c */ /* 0x040fe20003f05270 */
[----:B------:R-:W-:Y:S02]  /*3760*/  UIADD3 UR5, UPT, UPT, UR18, 0xa0, URZ ;  /* 0x000000a012057890 */ /* 0x000fe4000fffe0ff */
[----:B------:R-:W-:Y:S01]  /*3770*/  UISETP.NE.AND UP0, UPT, UR4, 0x4, UPT ;  /* 0x000000040400788c */ /* 0x000fe2000bf05270 */
[----:B-1----:R-:W-:Y:S02]  /*3780*/  SEL R0, RZ, 0x1, P0 ;  /* 0x00000001ff007807 */ /* 0x002fe40000000000 */
[----:B------:R-:W-:Y:S01]  /*3790*/  SEL R10, R10, RZ, P0 ;  /* 0x000000ff0a0a7207 */ /* 0x000fe20000000000 */
[----:B------:R-:W-:Y:S01]  /*37a0*/  USEL UR6, URZ, 0x1, UP0 ;  /* 0x00000001ff067887 */ /* 0x000fe20008000000 */
[----:B------:R-:W-:Y:S01]  /*37b0*/  LOP3.LUT R9, R9, R0, RZ, 0x3c, !PT ;  /* 0x0000000009097212 */ /* 0x000fe200078e3cff */
[----:B------:R-:W-:Y:S01]  /*37c0*/  USEL UR19, UR4, URZ, UP0 ;  /* 0x000000ff04137287 */ /* 0x000fe20008000000 */
[----:B------:R1:W-:Y:S03]  /*37d0*/  UTCBAR [UR5], URZ ;  /* 0x000000ff050073e9 */ /* 0x0003e600080000ff */
[----:B------:R-:W-:Y:S01]  /*37e0*/  LOP3.LUT R11, R11, UR6, RZ, 0x3c, !PT ;  /* 0x000000060b0b7c12 */ /* 0x000fe2000f8e3cff */
[----:B------:R-:W-:Y:S07]  /*37f0*/  @P1 BRA `(.L_x_67) ;  /* 0xfffffff800dc1947 */ /* 0x000fee000383ffff */
[----:B------:R-:W2:Y:S01]  /*3800*/  S2UR UR8, SR_CgaCtaId ;  /* 0x00000000000879c3 */ /* 0x000ea20000008800 */
[----:B------:R-:W-:Y:S01]  /*3810*/  ELECT P0, URZ, PT ;  /* 0x0000000000ff782f */ /* 0x000fe20003800000 */
[----:B------:R-:W-:Y:S01]  /*3820*/  IMAD.MOV.U32 R0, RZ, RZ, 0x1 ;  /* 0x00000001ff007424 */ /* 0x000fe200078e00ff */
[----:B------:R-:W-:Y:S01]  /*3830*/  UIADD3 UR13, UPT, UPT, UR13, 0xc0, URZ ;  /* 0x000000c00d0d7890 */ /* 0x000fe2000fffe0ff */
[----:B------:R-:W-:Y:S01]  /*3840*/  SHF.L.U32 R3, R11, 0x1f, RZ ;  /* 0x0000001f0b037819 */ /* 0x000fe200000006ff */
[----:B------:R-:W-:-:S03]  /*3850*/  UMOV UR4, 0x40 ;  /* 0x0000004000047882 */ /* 0x000fc60000000000 */
[----:B------:R-:W-:Y:S01]  /*3860*/  UVIRTCOUNT.DEALLOC.SMPOOL 0x80 ;  /* 0x000000800000784c */ /* 0x000fe20000000000 */
[----:B--2---:R-:W-:Y:S02]  /*3870*/  ULEA UR8, UR8, UR4, 0x18 ;  /* 0x0000000408087291 */ /* 0x004fe4000f8ec0ff */
[----:B------:R-:W-:-:S07]  /*3880*/  ULEA UR4, UR19, UR13, 0x3 ;  /* 0x0000000d13047291 */ /* 0x000fce000f8e18ff */
[----:B------:R2:W-:Y:S02]  /*3890*/  @P0 STS.U8 [UR8+0x1c], R0 ;  /* 0x00001c00ff000988 */ /* 0x0005e40008000008 */
[----:B------:R-:W4:Y:S02]  /*38a0*/  SYNCS.PHASECHK.TRANS64.TRYWAIT P0, [UR4], R3 ;  /* 0x00000003ff0075a7 */ /* 0x000f240008001104 */
[----:B--2-4-:R-:W-:Y:S05]  /*38b0*/  @!P0 BRA `(.L_x_68) ;  /* 0x0000005400288947 */ /* 0x014fea0003800000 */
.L_x_136:
[----:B------:R-:W-:-:S04]  /*38c0*/  UIADD3 UR4, UPT, UPT, UR19, 0x1, URZ ;  /* 0x0000000113047890 */ /* 0x000fc8000fffe0ff */
[----:B------:R-:W-:-:S04]  /*38d0*/  UISETP.NE.AND UP0, UPT, UR4, 0x4, UPT ;  /* 0x000000040400788c */ /* 0x000fc8000bf05270 */
[----:B------:R-:W-:Y:S02]  /*38e0*/  USEL UR6, URZ, 0x1, UP0 ;  /* 0x00000001ff067887 */ /* 0x000fe40008000000 */
[----:B------:R-:W-:-:S04]  /*38f0*/  USEL UR4, UR4, URZ, UP0 ;  /* 0x000000ff04047287 */ /* 0x000fc80008000000 */
[----:B-1----:R-:W-:Y:S01]  /*3900*/  ULEA UR5, UR4, UR13, 0x3 ;  /* 0x0000000d04057291 */ /* 0x002fe2000f8e18ff */
[----:B------:R-:W-:-:S04]  /*3910*/  LOP3.LUT R2, R11, UR6, RZ, 0x3c, !PT ;  /* 0x000000060b027c12 */ /* 0x000fc8000f8e3cff */
[----:B--2---:R-:W-:-:S04]  /*3920*/  SHF.L.U32 R3, R2, 0x1f, RZ ;  /* 0x0000001f02037819 */ /* 0x004fc800000006ff */
[----:B------:R-:W1:Y:S02]  /*3930*/  SYNCS.PHASECHK.TRANS64.TRYWAIT P0, [UR5], R3 ;  /* 0x00000003ff0075a7 */ /* 0x000e640008001105 */
[----:B-1----:R-:W-:Y:S05]  /*3940*/  @!P0 BRA `(.L_x_69) ;  /* 0x00000054001c8947 */ /* 0x002fea0003800000 */
.L_x_138:
        /* <DEDUP_REMOVED lines=9> */
.L_x_140:
[----:B------:R-:W-:-:S04]  /*39e0*/  UIADD3 UR4, UPT, UPT, UR4, 0x1, URZ ;  /* 0x0000000104047890 */ /* 0x000fc8000fffe0ff */
[----:B------:R-:W-:-:S04]  /*39f0*/  UISETP.NE.AND UP0, UPT, UR4, 0x4, UPT ;  /* 0x000000040400788c */ /* 0x000fc8000bf05270 */
[----:B------:R-:W-:Y:S02]  /*3a00*/  USEL UR5, URZ, 0x1, UP0 ;  /* 0x00000001ff057887 */ /* 0x000fe40008000000 */
[----:B------:R-:W-:-:S04]  /*3a10*/  USEL UR4, UR4, URZ, UP0 ;  /* 0x000000ff04047287 */ /* 0x000fc80008000000 */
[----:B------:R-:W-:Y:S01]  /*3a20*/  ULEA UR4, UR4, UR13, 0x3 ;  /* 0x0000000d04047291 */ /* 0x000fe2000f8e18ff */
[----:B-1----:R-:W-:-:S04]  /*3a30*/  LOP3.LUT R3, R2, UR5, RZ, 0x3c, !PT ;  /* 0x0000000502037c12 */ /* 0x002fc8000f8e3cff */
[----:B------:R-:W-:-:S04]  /*3a40*/  SHF.L.U32 R3, R3, 0x1f, RZ ;  /* 0x0000001f03037819 */ /* 0x000fc800000006ff */
[----:B------:R-:W1:Y:S02]  /*3a50*/  SYNCS.PHASECHK.TRANS64.TRYWAIT P0, [UR4], R3 ;  /* 0x00000003ff0075a7 */ /* 0x000e640008001104 */
[----:B-1----:R-:W-:Y:S05]  /*3a60*/  @!P0 BRA `(.L_x_71) ;  /* 0x0000005400048947 */ /* 0x002fea0003800000 */
.L_x_142:
[----:B------:R-:W-:Y:S01]  /*3a70*/  NOP ;  /* 0x0000000000007918 */ /* 0x000fe20000000000 */
[----:B-1----:R-:W1:Y:S01]  /*3a80*/  LDS R0, [UR8+0x14] ;  /* 0x00001408ff007984 */ /* 0x002e620008000800 */
[----:B------:R-:W-:Y:S01]  /*3a90*/  ULOP3.LUT UR4, UR24, 0xffff, URZ, 0xc0, !UPT ;  /* 0x0000ffff18047892 */ /* 0x000fe2000f8ec0ff */
[----:B------:R-:W-:Y:S01]  /*3aa0*/  UMOV UR5, 0xffff ;  /* 0x0000ffff00057882 */ /* 0x000fe20000000000 */
[----:B------:R-:W-:Y:S02]  /*3ab0*/  UMOV UR6, 0x1 ;  /* 0x0000000100067882 */ /* 0x000fe40000000000 */
[----:B------:R-:W-:-:S04]  /*3ac0*/  USHF.R.U32.HI UR4, URZ, 0x5, UR4 ;  /* 0x00000005ff047899 */ /* 0x000fc80008011604 */
[----:B------:R-:W-:Y:S02]  /*3ad0*/  USHF.L.U32 UR5, UR5, UR4, URZ ;  /* 0x0000000405057299 */ /* 0x000fe400080006ff */
[----:B------:R-:W-:-:S04]  /*3ae0*/  USHF.L.U32 UR4, UR6, UR4, URZ ;  /* 0x0000000406047299 */ /* 0x000fc800080006ff */
[----:B-1----:R-:W-:-:S04]  /*3af0*/  LOP3.LUT R0, R0, UR5, RZ, 0xc0, !PT ;  /* 0x0000000500007c12 */ /* 0x002fc8000f8ec0ff */
[----:B------:R-:W-:-:S13]  /*3b00*/  ISETP.NE.AND P0, PT, R0, UR5, PT ;  /* 0x0000000500007c0c */ /* 0x000fda000bf05270 */
[----:B------:R-:W-:Y:S05]  /*3b10*/  @P0 BRA `(.L_x_72) ;  /* 0x0000000000580947 */ /* 0x000fea0003800000 */
[----:B------:R-:W1:Y:S02]  /*3b20*/  LDS R0, [UR8+0x18] ;  /* 0x00001808ff007984 */ /* 0x000e640008000800 */
[----:B-1----:R-:W-:-:S04]  /*3b30*/  LOP3.LUT R0, R0, UR4, RZ, 0xc0, !PT ;  /* 0x0000000400007c12 */ /* 0x002fc8000f8ec0ff */
[----:B------:R-:W-:-:S13]  /*3b40*/  ISETP.NE.AND P0, PT, R0, UR4, PT ;  /* 0x0000000400007c0c */ /* 0x000fda000bf05270 */
[----:B------:R-:W-:Y:S05]  /*3b50*/  @P0 BRA `(.L_x_73) ;  /* 0x00000000003c0947 */ /* 0x000fea0003800000 */
[----:B------:R-:W1:Y:S01]  /*3b60*/  S2R R2, SR_LANEID ;  /* 0x0000000000027919 */ /* 0x000e620000000000 */
[----:B------:R-:W-:Y:S01]  /*3b70*/  ULOP3.LUT UR5, URZ, UR5, URZ, 0x33, !UPT ;  /* 0x00000005ff057292 */ /* 0x000fe2000f8e33ff */
[----:B------:R-:W-:Y:S01]  /*3b80*/  LOP3.LUT R4, RZ, UR4, RZ, 0x33, !PT ;  /* 0x00000004ff047c12 */ /* 0x000fe2000f8e33ff */
[----:B------:R-:W-:Y:S02]  /*3b90*/  VOTEU.ANY UR4, UPT, PT ;  /* 0x0000000000047886 */ /* 0x000fe400038e0100 */
[----:B------:R-:W-:Y:S01]  /*3ba0*/  UFLO.U32 UR4, UR4 ;  /* 0x00000004000472bd */ /* 0x000fe200080e0000 */
[----:B------:R-:W2:Y:S01]  /*3bb0*/  REDUX UR6, R4 ;  /* 0x00000000040673c4 */ /* 0x000ea20000000000 */
[----:B------:R-:W-:-:S06]  /*3bc0*/  IMAD.U32 R0, RZ, RZ, UR5 ;  /* 0x00000005ff007e24 */ /* 0x000fcc000f8e00ff */
[----:B------:R4:W-:Y:S01]  /*3bd0*/  UTCATOMSWS.AND URZ, UR5 ;  /* 0x0000000500ff79e3 */ /* 0x0009e20008000000 */
[----:B------:R-:W3:Y:S01]  /*3be0*/  REDUX UR7, R0 ;  /* 0x00000000000773c4 */ /* 0x000ee20000000000 */
[----:B-1----:R-:W-:Y:S01]  /*3bf0*/  ISETP.EQ.U32.AND P0, PT, R2, UR4, PT ;  /* 0x0000000402007c0c */ /* 0x002fe2000bf02070 */
[----:B--2---:R-:W-:Y:S01]  /*3c00*/  IMAD.U32 R2, RZ, RZ, UR6 ;  /* 0x00000006ff027e24 */ /* 0x004fe2000f8e00ff */
[----:B---3--:R-:W-:-:S11]  /*3c10*/  MOV R3, UR7 ;  /* 0x0000000700037c02 */ /* 0x008fd60008000f00 */
[----:B------:R4:W-:Y:S04]  /*3c20*/  @P0 ATOMS.AND RZ, [UR8+0x14], R3 ;  /* 0x00001403ffff098c */ /* 0x0009e8000a800008 */
[----:B------:R4:W-:Y:S01]  /*3c30*/  @P0 ATOMS.AND RZ, [UR8+0x18], R2 ;  /* 0x00001802ffff098c */ /* 0x0009e2000a800008 */
[----:B------:R-:W-:Y:S05]  /*3c40*/  BRA `(.L_x_74) ;  /* 0x0000000000147947 */ /* 0x000fea0003800000 */
.L_x_73:
[----:B------:R-:W-:Y:S02]  /*3c50*/  MOV R2, 0x3c70 ;  /* 0x00003c7000027802 */ /* 0x000fe40000000f00 */
[----:B---3-5:R-:W-:Y:S05]  /*3c60*/  CALL.REL.NOINC `($__internal_0_$__cuda_sm10x_tcgen05_guardrail_trap_col_being_dealloced_not_returned_by_alloc) ;  /* 0x0000005400607944 */ /* 0x028fea0003c00000 */
[----:B------:R-:W-:Y:S05]  /*3c70*/  BRA `(.L_x_74) ;  /* 0x0000000000087947 */ /* 0x000fea0003800000 */
.L_x_72:
[----:B------:R-:W-:Y:S02]  /*3c80*/  MOV R2, 0x3ca0 ;  /* 0x00003ca000027802 */ /* 0x000fe40000000f00 */
[----:B---3-5:R-:W-:Y:S05]  /*3c90*/  CALL.REL.NOINC `($__internal_2_$__cuda_sm10x_tcgen05_guardrail_trap_unallocated_columns_being_dealloced) ;  /* 0x00000054006c7944 */ /* 0x028fea0003c00000 */
.L_x_74:
[----:B------:R-:W-:Y:S01]  /*3ca0*/  NOP ;  /* 0x0000000000007918 */ /* 0x000fe20000000000 */
[----:B----4-:R-:W-:Y:S05]  /*3cb0*/  EXIT ;  /* 0x000000000000794d */ /* 0x010fea0003800000 */
.L_x_56:
[----:B------:R-:W-:-:S09]  /*3cc0*/  UISETP.NE.OR UP0, UPT, UR17, 0x3, !UP3 ;  /* 0x000000031100788c */ /* 0x000fd2000df05670 */
[----:B------:R-:W-:Y:S05]  /*3cd0*/  BRA.U UP0, `(.L_x_75) ;  /* 0x0000000d00807547 */ /* 0x000fea000b800000 */
[----:B------:R-:W1:Y:S01]  /*3ce0*/  LDCU UR32, c[0x0][0x370] ;  /* 0x00006e00ff2077ac */ /* 0x000e620008000800 */
[----:B------:R-:W2:Y:S01]  /*3cf0*/  LDC.64 R16, c[0x0][0x348] ;  /* 0x0000d200ff107b82 */ /* 0x000ea20000000a00 */
[----:B------:R-:W-:Y:S02]  /*3d00*/  HFMA2 R13, -RZ, RZ, 0, 0 ;  /* 0x00000000ff0d7431 */ /* 0x000fe400000001ff */
[----:B------:R-:W-:Y:S01]  /*3d10*/  IMAD.MOV.U32 R15, RZ, RZ, 0x1 ;  /* 0x00000001ff0f7424 */ /* 0x000fe200078e00ff */
[----:B------:R-:W1:Y:S01]  /*3d20*/  LDCU.128 UR28, c[0x0][0xb10] ;  /* 0x00016200ff1c77ac */ /* 0x000e620008000c00 */
[----:B------:R-:W-:Y:S01]  /*3d30*/  IMAD.MOV.U32 R14, RZ, RZ, RZ ;  /* 0x000000ffff0e7224 */ /* 0x000fe200078e00ff */
[----:B------:R-:W-:Y:S01]  /*3d40*/  MOV R7, 0x2000 ;  /* 0x0000200000077802 */ /* 0x000fe20000000f00 */
[----:B------:R-:W3:Y:S01]  /*3d50*/  LDCU UR27, c[0x0][0x374] ;  /* 0x00006e80ff1b77ac */ /* 0x000ee20008000800 */
[----:B------:R-:W4:Y:S01]  /*3d60*/  LDC.64 R2, c[0x0][0x888] ;  /* 0x00022200ff027b82 */ /* 0x000f220000000a00 */
[----:B------:R-:W3:Y:S01]  /*3d70*/  LDCU UR15, c[0x0][0xb0c] ;  /* 0x00016180ff0f77ac */ /* 0x000ee20008000800 */
[----:B------:R-:W2:Y:S06]  /*3d80*/  LDCU UR38, c[0x0][0xb20] ;  /* 0x00016400ff2677ac */ /* 0x000eac0008000800 */
[----:B------:R-:W4:Y:S01]  /*3d90*/  LDC.64 R4, c[0x0][0x890] ;  /* 0x00022400ff047b82 */ /* 0x000f220000000a00 */
[----:B------:R-:W2:Y:S01]  /*3da0*/  LDCU UR4, c[0x0][0xb30] ;  /* 0x00016600ff0477ac */ /* 0x000ea20008000800 */
[----:B------:R-:W-:Y:S01]  /*3db0*/  UMOV UR21, 0x400 ;  /* 0x0000040000157882 */ /* 0x000fe20000000000 */
[----:B-1----:R-:W-:-:S02]  /*3dc0*/  UIMAD.WIDE.U32 UR6, UR32, UR28, URZ ;  /* 0x0000001c200672a5 */ /* 0x002fc4000f8e00ff */
[----:B---3--:R-:W-:Y:S02]  /*3dd0*/  UIMAD.WIDE.U32 UR8, UR27, UR31, URZ ;  /* 0x0000001f1b0872a5 */ /* 0x008fe4000f8e00ff */
[----:B------:R-:W-:Y:S02]  /*3de0*/  ULEA UR21, UR45, UR21, 0x18 ;  /* 0x000000152d157291 */ /* 0x000fe4000f8ec0ff */
[----:B------:R-:W-:Y:S02]  /*3df0*/  UPLOP3.LUT UP3, UPT, UPT, UPT, UPT, 0x40, 0x4 ;  /* 0x000000000004789c */ /* 0x000fe40003f6e870 */
[----:B------:R-:W-:Y:S01]  /*3e00*/  UIADD3 UR33, UPT, UPT, UR21, 0x58, URZ ;  /* 0x0000005815217890 */ /* 0x000fe2000fffe0ff */
[----:B------:R-:W-:Y:S01]  /*3e10*/  UMOV UR6, UR7 ;  /* 0x0000000700067c82 */ /* 0x000fe20008000000 */
[----:B------:R-:W-:Y:S01]  /*3e20*/  UMOV UR34, UR9 ;  /* 0x0000000900227c82 */ /* 0x000fe20008000000 */
[----:B------:R-:W-:Y:S02]  /*3e30*/  UISETP.GE.AND UP0, UPT, UR42, 0x1, UPT ;  /* 0x000000012a00788c */ /* 0x000fe4000bf06270 */
[----:B------:R-:W-:Y:S01]  /*3e40*/  UISETP.NE.AND UP4, UPT, UR42, 0x1, UPT ;  /* 0x000000012a00788c */ /* 0x000fe2000bf85270 */
[----:B------:R-:W1:Y:S01]  /*3e50*/  LDCU.64 UR22, c[0x0][0xb28] ;  /* 0x00016500ff1677ac */ /* 0x000e620008000a00 */
[----:B------:R-:W-:-:S02]  /*3e60*/  UISETP.NE.AND UP6, UPT, UR15, 0x1, UPT ;  /* 0x000000010f00788c */ /* 0x000fc4000bfc5270 */
[----:B------:R-:W-:Y:S02]  /*3e70*/  UISETP.NE.AND UP5, UPT, UR30, 0x1, UPT ;  /* 0x000000011e00788c */ /* 0x000fe4000bfa5270 */
[----:B------:R-:W-:Y:S02]  /*3e80*/  UIADD3 UR17, UPT, UPT, UR21, 0x50, URZ ;  /* 0x0000005015117890 */ /* 0x000fe4000fffe0ff */
[----:B------:R-:W-:Y:S02]  /*3e90*/  UPRMT UR33, UR45, 0x654, UR33 ;  /* 0x000006542d217896 */ /* 0x000fe40008000021 */
[----:B------:R-:W-:Y:S02]  /*3ea0*/  USHF.R.U32.HI UR35, URZ, UR29, UR6 ;  /* 0x0000001dff237299 */ /* 0x000fe40008011606 */
[----:B--2---:R-:W-:Y:S02]  /*3eb0*/  USHF.R.U32.HI UR34, URZ, UR38, UR34 ;  /* 0x00000026ff227299 */ /* 0x004fe40008011622 */
[----:B------:R-:W-:-:S11]  /*3ec0*/  UISETP.NE.AND UP2, UPT, UR4, 0x1, UPT ;  /* 0x000000010400788c */ /* 0x000fd6000bf45270 */
.L_x_84:
[C---:B------:R-:W-:Y:S02]  /*3ed0*/  LEA R12, R14.reuse, UR21, 0x3 ;  /* 0x000000150e0c7c11 */ /* 0x040fe4000f8e18ff */
[----:B------:R-:W-:Y:S02]  /*3ee0*/  SHF.L.U32 R9, R13, 0x1f, RZ ;  /* 0x0000001f0d097819 */ /* 0x000fe400000006ff */
[----:B------:R-:W-:Y:S02]  /*3ef0*/  LEA R10, R14, UR21, 0x4 ;  /* 0x000000150e0a7c11 */ /* 0x000fe4000f8e20ff */
[----:B--2---:R-:W2:Y:S02]  /*3f00*/  SYNCS.PHASECHK.TRANS64.TRYWAIT P0, [R12+URZ+0x80], R9 ;  /* 0x000080090c0075a7 */ /* 0x004ea400080011ff */
[----:B--2---:R-:W-:Y:S05]  /*3f10*/  @!P0 BRA `(.L_x_76) ;  /* 0x0000004c00f08947 */ /* 0x004fea0003800000 */
.L_x_143:
[----:B--2---:R-:W2:Y:S01]  /*3f20*/  LDS.128 R8, [R10+0x110] ;  /* 0x000110000a087984 */ /* 0x004ea20000000c00 */
[----:B------:R-:W-:Y:S01]  /*3f30*/  UISETP.GE.AND UP0, UPT, UR42, 0x1, UPT ;  /* 0x000000012a00788c */ /* 0x000fe2000bf06270 */
[----:B------:R-:W-:Y:S01]  /*3f40*/  @!PT LDS RZ, [RZ] ;  /* 0x00000000fffff984 */ /* 0x000fe20000000800 */
[----:B------:R-:W-:Y:S01]  /*3f50*/  @!PT LDS RZ, [RZ] ;  /* 0x00000000fffff984 */ /* 0x000fe20000000800 */
[----:B------:R-:W-:Y:S01]  /*3f60*/  @!PT LDS RZ, [RZ] ;  /* 0x00000000fffff984 */ /* 0x000fe20000000800 */
[----:B------:R-:W-:Y:S01]  /*3f70*/  @!PT LDS RZ, [RZ] ;  /* 0x00000000fffff984 */ /* 0x000fe20000000800 */
[----:B------:R3:W-:Y:S06]  /*3f80*/  MEMBAR.ALL.CTA ;  /* 0x0000000000007992 */ /* 0x0007ec0000008000 */
[----:B---3--:R-:W3:Y:S01]  /*3f90*/  FENCE.VIEW.ASYNC.S ;  /* 0x00000000000073c6 */ /* 0x008ee20000000000 */
[----:B--2---:R-:W-:Y:S11]  /*3fa0*/  LOP3.LUT P0, RZ, R10, 0x1, RZ, 0xc0, !PT ;  /* 0x000000010aff7812 */ /* 0x004ff6000780c0ff */
[----:B------:R-:W-:Y:S02]  /*3fb0*/  @!UPT UIADD3 URZ, UPT, UPT, URZ, URZ, URZ ;  /* 0x000000fffffff290 */ /* 0x000fe4000fffe0ff */
[----:B---3--:R-:W-:Y:S01]  /*3fc0*/  VOTEU.ANY UP1, P0 ;  /* 0x0000000000ff7886 */ /* 0x008fe20000020100 */
[----:B------:R-:W-:Y:S11]  /*3fd0*/  PLOP3.LUT P0, PT, PT, PT, UP1, 0x80, 0x8 ;  /* 0x000000000008781c */ /* 0x000ff60003f0f018 */
[----:B------:R-:W-:Y:S02]  /*3fe0*/  @!UPT UIADD3 URZ, UPT, UPT, URZ, URZ, URZ ;  /* 0x000000fffffff290 */ /* 0x000fe4000fffe0ff */
[----:B------:R-:W-:Y:S02]  /*3ff0*/  @P0 SHF.R.U32.HI R0, RZ, 0x10, R9 ;  /* 0x00000010ff000819 */ /* 0x000fe40000011609 */
[----:B------:R-:W-:Y:S02]  /*4000*/  @P0 MOV R6, R8 ;  /* 0x0000000800060202 */ /* 0x000fe40000000f00 */
[----:B------:R-:W-:Y:S01]  /*4010*/  @P0 R2UR UR4, R0 ;  /* 0x00000000000402ca */ /* 0x000fe200000e0000 */
[----:B------:R-:W-:Y:S01]  /*4020*/  VIADD R0, R12, 0x90 ;  /* 0x000000900c007836 */ /* 0x000fe20000000000 */
[----:B------:R-:W-:Y:S02]  /*4030*/  @P0 LOP3.LUT R8, R9, 0xffff, RZ, 0xc0, !PT ;  /* 0x0000ffff09080812 */ /* 0x000fe400078ec0ff */
[----:B------:R-:W-:Y:S02]  /*4040*/  @P0 R2UR UR6, R6 ;  /* 0x00000000060602ca */ /* 0x000fe400000e0000 */
[----:B------:R-:W-:Y:S02]  /*4050*/  PRMT R0, RZ, 0x654, R0 ;  /* 0x00000654ff007816 */ /* 0x000fe40000000000 */
[----:B------:R-:W-:Y:S02]  /*4060*/  @P0 R2UR UR5, R8 ;  /* 0x00000000080502ca */ /* 0x000fe400000e0000 */
[----:B------:R2:W-:Y:S03]  /*4070*/  SYNCS.ARRIVE.TRANS64.RED.A1T0 RZ, [R0+URZ], RZ ;  /* 0x000000ff00ff79a7 */ /* 0x0005e600081004ff */
[----:B------:R-:W-:Y:S04]  /*4080*/  @UP1 UMOV UR26, UR4 ;  /* 0x00000004001a1c82 */ /* 0x000fe80008000000 */
[----:B------:R-:W-:Y:S04]  /*4090*/  @UP1 UMOV UR14, UR6 ;  /* 0x00000006000e1c82 */ /* 0x000fe80008000000 */
[----:B------:R-:W-:Y:S01]  /*40a0*/  @UP1 UMOV UR13, UR5 ;  /* 0x00000005000d1c82 */ /* 0x000fe20008000000 */
[----:B------:R-:W-:Y:S05]  /*40b0*/  BRA.U !UP0, `(.L_x_77) ;  /* 0x0000000108a47547 */ /* 0x000fea000b800000 */
[----:B------:R-:W-:Y:S02]  /*40c0*/  UIMAD.WIDE.U32 UR8, UR13, UR31, URZ ;  /* 0x0000001f0d0872a5 */ /* 0x000fe4000f8e00ff */
[----:B------:R-:W-:Y:S02]  /*40d0*/  UIMAD.WIDE.U32 UR10, UR14, UR28, URZ ;  /* 0x0000001c0e0a72a5 */ /* 0x000fe4000f8e00ff */
[----:B------:R-:W-:Y:S02]  /*40e0*/  USEL UR4, UR27, UR34, !UP5 ;  /* 0x000000221b047287 */ /* 0x000fe4000e800000 */
[----:B------:R-:W-:Y:S02]  /*40f0*/  USEL UR7, UR32, UR35, !UP6 ;  /* 0x0000002320077287 */ /* 0x000fe4000f000000 */
[----:B-1----:R-:W-:Y:S02]  /*4100*/  UIMAD.WIDE.U32 UR18, UR4, UR22, URZ ;  /* 0x00000016041272a5 */ /* 0x002fe4000f8e00ff */
[----:B------:R-:W-:Y:S01]  /*4110*/  UIMAD.WIDE.U32 UR24, UR7, UR22, URZ ;  /* 0x00000016071872a5 */ /* 0x000fe2000f8e00ff */
[----:B------:R-:W-:Y:S02]  /*4120*/  UMOV UR5, UR9 ;  /* 0x0000000900057c82 */ /* 0x000fe40008000000 */
[----:B------:R-:W-:Y:S03]  /*4130*/  USHF.R.U32.HI UR6, URZ, UR38, UR5 ;  /* 0x00000026ff067299 */ /* 0x000fe60008011605 */
[----:B------:R-:W-:Y:S01]  /*4140*/  UMOV UR5, UR11 ;  /* 0x0000000b00057c82 */ /* 0x000fe20008000000 */
[----:B------:R-:W-:Y:S02]  /*4150*/  USEL UR6, UR13, UR6, !UP5 ;  /* 0x000000060d067287 */ /* 0x000fe4000e800000 */
[----:B------:R-:W-:Y:S02]  /*4160*/  USHF.R.U32.HI UR8, URZ, UR29, UR5 ;  /* 0x0000001dff087299 */ /* 0x000fe40008011605 */
[----:B------:R-:W-:Y:S01]  /*4170*/  UIMAD.WIDE.U32 UR10, UR6, UR22, URZ ;  /* 0x00000016060a72a5 */ /* 0x000fe2000f8e00ff */
[----:B------:R-:W-:Y:S02]  /*4180*/  UMOV UR5, UR19 ;  /* 0x0000001300057c82 */ /* 0x000fe40008000000 */
[----:B------:R-:W-:Y:S03]  /*4190*/  @UP4 USHF.R.U32.HI UR4, URZ, UR23, UR5 ;  /* 0x00000017ff044299 */ /* 0x000fe60008011605 */
[----:B------:R-:W-:Y:S01]  /*41a0*/  UMOV UR5, UR25 ;  /* 0x0000001900057c82 */ /* 0x000fe20008000000 */
[----:B------:R-:W-:Y:S02]  /*41b0*/  UIMAD UR4, UR42, UR4, URZ ;  /* 0x000000042a0472a4 */ /* 0x000fe4000f8e02ff */
[----:B------:R-:W-:Y:S02]  /*41c0*/  @UP4 USHF.R.U32.HI UR7, URZ, UR23, UR5 ;  /* 0x00000017ff074299 */ /* 0x000fe40008011605 */
[----:B------:R-:W-:Y:S02]  /*41d0*/  USEL UR5, UR14, UR8, !UP6 ;  /* 0x000000080e057287 */ /* 0x000fe4000f000000 */
[----:B------:R-:W-:Y:S02]  /*41e0*/  UIMAD UR8, UR42, UR7, URZ ;  /* 0x000000072a0872a4 */ /* 0x000fe4000f8e02ff */
[----:B------:R-:W-:Y:S03]  /*41f0*/  UISETP.GE.AND UP0, UPT, UR6, UR4, UPT ;  /* 0x000000040600728c */ /* 0x000fe6000bf06270 */
[----:B------:R-:W-:Y:S01]  /*4200*/  UMOV UR4, UR11 ;  /* 0x0000000b00047c82 */ /* 0x000fe20008000000 */
[----:B------:R-:W-:Y:S02]  /*4210*/  UISETP.GE.OR UP0, UPT, UR5, UR8, UP0 ;  /* 0x000000080500728c */ /* 0x000fe40008706670 */
[----:B------:R-:W-:Y:S02]  /*4220*/  USHF.R.U32.HI UR4, URZ, UR23, UR4 ;  /* 0x00000017ff047299 */ /* 0x000fe40008011604 */
[----:B------:R-:W-:Y:S02]  /*4230*/  UIMAD.WIDE.U32 UR8, UR5, UR22, URZ ;  /* 0x00000016050872a5 */ /* 0x000fe4000f8e00ff */
[----:B------:R-:W-:Y:S04]  /*4240*/  USEL UR10, UR6, UR4, !UP4 ;  /* 0x00000004060a7287 */ /* 0x000fe8000e000000 */
[----:B------:R-:W-:Y:S01]  /*4250*/  UIADD3 UR11, UPT, UPT, -UR10, URZ, URZ ;  /* 0x000000ff0a0b7290 */ /* 0x000fe2000fffe1ff */
[----:B------:R-:W-:Y:S02]  /*4260*/  @!UP0 UMOV UR4, UR9 ;  /* 0x0000000900048c82 */ /* 0x000fe40008000000 */
[----:B------:R-:W-:Y:S02]  /*4270*/  @!UP0 USHF.R.U32.HI UR4, URZ, UR23, UR4 ;  /* 0x00000017ff048299 */ /* 0x000fe40008011604 */
[----:B------:R-:W-:Y:S02]  /*4280*/  UIMAD UR8, UR42, UR11, UR6 ;  /* 0x0000000b2a0872a4 */ /* 0x000fe4000f8e0206 */
[----:B------:R-:W-:Y:S04]  /*4290*/  @!UP0 USEL UR4, UR5, UR4, !UP4 ;  /* 0x0000000405048287 */ /* 0x000fe8000e000000 */
[----:B------:R-:W-:Y:S02]  /*42a0*/  @!UP0 UIMAD UR8, UR7, UR8, UR4 ;  /* 0x00000008070882a4 */ /* 0x000fe4000f8e0204 */
[----:B------:R-:W-:Y:S02]  /*42b0*/  @!UP0 UIADD3 UR9, UPT, UPT, UR10, -UR4, URZ ;  /* 0x800000040a098290 */ /* 0x000fe4000fffe0ff */
[----:B------:R-:W-:Y:S02]  /*42c0*/  UIADD3 UR4, UPT, UPT, -UR5, URZ, URZ ;  /* 0x000000ff05047290 */ /* 0x000fe4000fffe1ff */
[----:B------:R-:W-:Y:S02]  /*42d0*/  UIADD3 UR7, UPT, UPT, -UR6, URZ, URZ ;  /* 0x000000ff06077290 */ /* 0x000fe4000fffe1ff */
[----:B------:R-:W-:Y:S02]  /*42e0*/  @!UP0 UIMAD UR6, UR9, UR42, UR5 ;  /* 0x0000002a090682a4 */ /* 0x000fe4000f8e0205 */
[----:B------:R-:W-:Y:S02]  /*42f0*/  UIMAD UR14, UR15, UR4, UR14 ;  /* 0x000000040f0e72a4 */ /* 0x000fe4000f8e020e */
[----:B------:R-:W-:Y:S01]  /*4300*/  UIMAD UR13, UR30, UR7, UR13 ;  /* 0x000000071e0d72a4 */ /* 0x000fe2000f8e020d */
[----:B------:R-:W-:Y:S02]  /*4310*/  @!UP0 UMOV UR5, UR8 ;  /* 0x0000000800058c82 */ /* 0x000fe40008000000 */
[----:B------:R-:W-:Y:S02]  /*4320*/  UIMAD UR14, UR5, UR15, UR14 ;  /* 0x0000000f050e72a4 */ /* 0x000fe4000f8e020e */
[----:B------:R-:W-:Y:S11]  /*4330*/  UIMAD UR13, UR6, UR30, UR13 ;  /* 0x0000001e060d72a4 */ /* 0x000ff6000f8e020d */
[----:B------:R-:W-:Y:S01]  /*4340*/  @!UPT UIADD3 URZ, UPT, UPT, URZ, URZ, URZ ;  /* 0x000000fffffff290 */ /* 0x000fe2000fffe0ff */
.L_x_77:
[----:B------:R-:W3:Y:S01]  /*4350*/  @!UP2 LDCU.128 UR8, c[0x0][0xb10] ;  /* 0x00016200ff08a7ac */ /* 0x000ee20008000c00 */
[C---:B----4-:R-:W-:Y:S02]  /*4360*/  ISETP.NE.U32.AND P1, PT, R4.reuse, RZ, PT ;  /* 0x000000ff0400720c */ /* 0x050fe40003f25070 */
[----:B------:R-:W-:Y:S02]  /*4370*/  ISETP.NE.U32.AND P0, PT, R4, RZ, PT ;  /* 0x000000ff0400720c */ /* 0x000fe40003f05070 */
[C---:B------:R-:W-:Y:S02]  /*4380*/  ISETP.NE.AND.EX P1, PT, R5.reuse, RZ, PT, P1 ;  /* 0x000000ff0500720c */ /* 0x040fe40003f25310 */
[----:B------:R-:W-:Y:S01]  /*4390*/  ISETP.NE.AND.EX P0, PT, R5, RZ, PT, P0 ;  /* 0x000000ff0500720c */ /* 0x000fe20003f05300 */
[----:B------:R-:W4:Y:S01]  /*43a0*/  @!UP2 LDCU UR5, c[0x0][0xb0c] ;  /* 0x00016180ff05a7ac */ /* 0x000f220008000800 */
[----:B------:R-:W-:Y:S01]  /*43b0*/  SHF.L.U32 R9, R15, 0x1f, RZ ;  /* 0x0000001f0f097819 */ /* 0x000fe200000006ff */
[----:B------:R-:W-:Y:S02]  /*43c0*/  USHF.L.U32 UR19, UR16, 0x7, URZ ;  /* 0x0000000710137899 */ /* 0x000fe400080006ff */
[----:B------:R-:W-:Y:S02]  /*43d0*/  USHF.L.U32 UR18, UR20, 0x7, URZ ;  /* 0x0000000714127899 */ /* 0x000fe400080006ff */
[----:B---3--:R-:W-:Y:S07]  /*43e0*/  UIMAD.WIDE.U32 UR6, UR14, UR8, URZ ;  /* 0x000000080e0672a5 */ /* 0x008fee000f8e00ff */
[----:B------:R-:W-:Y:S01]  /*43f0*/  @!UP2 UMOV UR4, UR7 ;  /* 0x000000070004ac82 */ /* 0x000fe20008000000 */
[----:B----4-:R-:W-:Y:S02]  /*4400*/  @!UP2 UISETP.NE.AND UP0, UPT, UR5, 0x1, UPT ;  /* 0x000000010500a88c */ /* 0x010fe4000bf05270 */
[----:B------:R-:W-:Y:S02]  /*4410*/  @!UP2 USHF.R.U32.HI UR4, URZ, UR9, UR4 ;  /* 0x00000009ff04a299 */ /* 0x000fe40008011604 */
[----:B------:R-:W-:Y:S02]  /*4420*/  UIMAD.WIDE.U32 UR6, UR13, UR11, URZ ;  /* 0x0000000b0d0672a5 */ /* 0x000fe4000f8e00ff */
[----:B------:R-:W-:Y:S02]  /*4430*/  @!UP2 USEL UR8, UR14, UR4, !UP0 ;  /* 0x000000040e08a287 */ /* 0x000fe4000c000000 */
[----:B------:R-:W-:Y:S03]  /*4440*/  @!UP2 UISETP.NE.AND UP0, UPT, UR10, 0x1, UPT ;  /* 0x000000010a00a88c */ /* 0x000fe6000bf05270 */
[----:B------:R-:W-:Y:S02]  /*4450*/  @!UP2 UMOV UR6, UR7 ;  /* 0x000000070006ac82 */ /* 0x000fe40008000000 */
[----:B------:R-:W3:Y:S02]  /*4460*/  @!UP2 LDCU UR4, c[0x0][0xb20] ;  /* 0x00016400ff04a7ac */ /* 0x000ee40008000800 */
[----:B---3--:R-:W-:Y:S04]  /*4470*/  @!UP2 USHF.R.U32.HI UR6, URZ, UR4, UR6 ;  /* 0x00000004ff06a299 */ /* 0x008fe80008011606 */
[----:B------:R-:W-:Y:S04]  /*4480*/  @!UP2 USEL UR6, UR13, UR6, !UP0 ;  /* 0x000000060d06a287 */ /* 0x000fe8000c000000 */
[----:B------:R-:W-:Y:S02]  /*4490*/  @!UP2 UIADD3 UR4, UPT, UPT, -UR8, UR6, URZ ;  /* 0x000000060804a290 */ /* 0x000fe4000fffe1ff */
[----:B------:R-:W-:Y:S02]  /*44a0*/  @!UP2 UIADD3 UR6, UPT, UPT, UR8, -UR6, URZ ;  /* 0x800000060806a290 */ /* 0x000fe4000fffe0ff */
[----:B------:R-:W-:Y:S02]  /*44b0*/  @!UP2 UIMAD UR14, UR4, UR5, UR14 ;  /* 0x00000005040ea2a4 */ /* 0x000fe4000f8e020e */
[----:B------:R-:W-:Y:S01]  /*44c0*/  @!UP2 UIMAD UR13, UR6, UR10, UR13 ;  /* 0x0000000a060da2a4 */ /* 0x000fe2000f8e020d */
[----:B------:R-:W-:Y:S11]  /*44d0*/  BRA.U UP3, `(.L_x_78) ;  /* 0x0000000103107547 */ /* 0x000ff6000b800000 */
[----:B--2---:R-:W-:Y:S04]  /*44e0*/  MOV R0, UR37 ;  /* 0x0000002500007c02 */ /* 0x004fe80008000f00 */
[----:B------:R-:W-:Y:S04]  /*44f0*/  SHF.L.U32 R11, R0, 0x1f, RZ ;  /* 0x0000001f000b7819 */ /* 0x000fe800000006ff */
[----:B------:R-:W2:Y:S02]  /*4500*/  SYNCS.PHASECHK.TRANS64.TRYWAIT P2, [UR21+0x78], R11 ;  /* 0x0000780bff0075a7 */ /* 0x000ea40008041115 */
[----:B--2---:R-:W-:Y:S05]  /*4510*/  @!P2 BRA `(.L_x_79) ;  /* 0x000000480084a947 */ /* 0x004fea0003800000 */
.L_x_78:
[----:B------:R-:W-:Y:S05]  /*4520*/  @!P1 BRA `(.L_x_80) ;  /* 0x0000000000309947 */ /* 0x000fea0003800000 */
[----:B------:R-:W-:Y:S01]  /*4530*/  ISETP.NE.U32.AND P1, PT, R2, RZ, PT ;  /* 0x000000ff0200720c */ /* 0x000fe20003f25070 */
[----:B------:R-:W3:Y:S01]  /*4540*/  LDCU.64 UR4, c[0x0][0x358] ;  /* 0x00006b00ff0477ac */ /* 0x000ee20008000a00 */
[----:B------:R-:W-:Y:S02]  /*4550*/  IMAD.MOV.U32 R158, RZ, RZ, 0x1 ;  /* 0x00000001ff9e7424 */ /* 0x000fe400078e00ff */
[----:B------:R-:W-:Y:S11]  /*4560*/  ISETP.NE.AND.EX P1, PT, R3, RZ, PT, P1 ;  /* 0x000000ff0300720c */ /* 0x000ff60003f25310 */
[----:B------:R-:W-:Y:S02]  /*4570*/  @!UPT UIADD3 URZ, UPT, UPT, URZ, URZ, URZ ;  /* 0x000000fffffff290 */ /* 0x000fe4000fffe0ff */
[----:B--2---:R-:W2:Y:S01]  /*4580*/  @P1 LDC.64 R10, c[0x0][0x888] ;  /* 0x00022200ff0a1b82 */ /* 0x004ea20000000a00 */
[----:B------:R-:W-:Y:S04]  /*4590*/  @P1 IMAD R0, R4, UR36, RZ ;  /* 0x0000002404001c24 */ /* 0x000fe8000f8e02ff */
[----:B--2---:R-:W-:Y:S04]  /*45a0*/  @P1 IMAD.WIDE R10, R0, 0x4, R10 ;  /* 0x00000004000a1825 */ /* 0x004fe800078e020a */
[----:B------:R-:W-:Y:S01]  /*45b0*/  HFMA2 R0, -RZ, RZ, 0, 5.9604644775390625e-08 ;  /* 0x00000001ff007431 */ /* 0x000fe200000001ff */
[----:B---3-5:R3:W5:Y:S04]  /*45c0*/  @P1 LDG.E R73, desc[UR4][R10.64] ;  /* 0x000000040a491981 */ /* 0x028768000c1e1900 */
[----:B------:R-:W-:Y:S01]  /*45d0*/  @!P1 PRMT R158, R0, 0x7610, R158 ;  /* 0x00007610009e9816 */ /* 0x000fe2000000009e */
[----:B---3--:R-:W4:Y:S06]  /*45e0*/  @!P1 LDC R73, c[0x0][0x880] ;  /* 0x00022000ff499b82 */ /* 0x008f2c0000000800 */
.L_x_80:
[----:B----45:R-:W-:Y:S01]  /*45f0*/  @!P0 FSETP.EQ.AND P1, PT, R73, RZ, PT ;  /* 0x000000ff4900820b */ /* 0x030fe20003f22000 */
[----:B------:R-:W-:Y:S01]  /*4600*/  @!UPT UIADD3 URZ, UPT, UPT, URZ, URZ, URZ ;  /* 0x000000fffffff290 */ /* 0x000fe2000fffe0ff */
[----:B------:R-:W-:Y:S11]  /*4610*/  @!P0 BRA `(.L_x_81) ;  /* 0x0000000000188947 */ /* 0x000ff60003800000 */
[----:B------:R-:W-:Y:S02]  /*4620*/  LOP3.LUT P0, RZ, R158, 0xff, RZ, 0xc0, !PT ;  /* 0x000000ff9eff7812 */ /* 0x000fe4000780c0ff */
[----:B------:R-:W-:Y:S04]  /*4630*/  ISETP.NE.U32.AND P1, PT, R2, RZ, PT ;  /* 0x000000ff0200720c */ /* 0x000fe80003f25070 */
[----:B------:R-:W-:Y:S04]  /*4640*/  ISETP.NE.AND.EX P1, PT, R3, RZ, PT, P1 ;  /* 0x000000ff0300720c */ /* 0x000fe80003f25310 */
[----:B------:R-:W-:Y:S03]  /*4650*/  PLOP3.LUT P1, PT, P1, PT, PT, 0x8, 0x80 ;  /* 0x000000000080781c */ /* 0x000fe60000f2e170 */
[----:B------:R-:W-:Y:S11]  /*4660*/  @P0 FSETP.EQ.AND P1, PT, R73, RZ, PT ;  /* 0x000000ff4900020b */ /* 0x000ff60003f22000 */
[----:B------:R-:W-:Y:S02]  /*4670*/  @!UPT UIADD3 URZ, UPT, UPT, URZ, URZ, URZ ;  /* 0x000000fffffff290 */ /* 0x000fe4000fffe0ff */
.L_x_81:
[----:B------:R-:W3:Y:S01]  /*4680*/  SYNCS.PHASECHK.TRANS64.TRYWAIT P2, [UR21+0x60], R9 ;  /* 0x00006009ff0075a7 */ /* 0x000ee20008041115 */
[----:B------:R-:W-:Y:S04]  /*4690*/  ELECT P0, URZ, PT ;  /* 0x0000000000ff782f */ /* 0x000fe80003800000 */
[----:B------:R-:W-:Y:S11]  /*46a0*/  PLOP3.LUT P1, PT, P1, P0, PT, 0xf2, 0x2f ;  /* 0x00000000002f781c */ /* 0x000ff60000f21e72 */
[----:B------:R-:W-:Y:S02]  /*46b0*/  @!UPT UIADD3 URZ, UPT, UPT, URZ, URZ, URZ ;  /* 0x000000fffffff290 */ /* 0x000fe4000fffe0ff */
[----:B------:R-:W-:Y:S05]  /*46c0*/  @!P1 IADD3 R8, P0, PT, R16, 0x580, RZ ;  /* 0x0000058010089810 */ /* 0x000fea0007f1e0ff */
[----:B------:R-:W-:Y:S01]  /*46d0*/  @!P1 IMAD.X R6, RZ, RZ, R17, P0 ;  /* 0x000000ffff069224 */ /* 0x000fe200000e0611 */
[----:B---3--:R-:W-:Y:S07]  /*46e0*/  @!P2 BRA `(.L_x_82) ;  /* 0x000000480028a947 */ /* 0x008fee0003800000 */
.L_x_146:
[----:B------:R-:W-:Y:S01]  /*46f0*/  @!P1 R2UR UR5, R8 ;  /* 0x00000000080592ca */ /* 0x000fe200000e0000 */
[----:B------:R-:W-:Y:S01]  /*4700*/  VOTEU.ALL UP0, P1 ;  /* 0x0000000000ff7886 */ /* 0x000fe20000800000 */
[----:B------:R-:W-:Y:S01]  /*4710*/  @!P1 R2UR UR4, R6 ;  /* 0x00000000060492ca */ /* 0x000fe200000e0000 */
[----:B--2---:R-:W-:Y:S01]  /*4720*/  @!P1 IMAD.MOV.U32 R0, RZ, RZ, 0x2000 ;  /* 0x00002000ff009424 */ /* 0x004fe200078e00ff */
[----:B------:R-:W-:Y:S01]  /*4730*/  UMOV UR8, 0x0 ;  /* 0x0000000000087882 */ /* 0x000fe20000000000 */
[----:B------:R-:W-:Y:S01]  /*4740*/  UMOV UR9, 0x10000000 ;  /* 0x1000000000097882 */ /* 0x000fe20000000000 */
[----:B------:R-:W-:Y:S01]  /*4750*/  @!UP0 UIADD3 UR16, UPT, UPT, UR21, 0x200, URZ ;  /* 0x0000020015108890 */ /* 0x000fe2000fffe0ff */
[----:B------:R-:W-:Y:S01]  /*4760*/  VIADD R14, R14, 0x1 ;  /* 0x000000010e0e7836 */ /* 0x000fe20000000000 */
[----:B------:R-:W-:Y:S01]  /*4770*/  VOTEU.ALL UP0, P1 ;  /* 0x0000000000ff7886 */ /* 0x000fe20000800000 */
[----:B------:R-:W-:Y:S01]  /*4780*/  UMOV UR20, UR36 ;  /* 0x0000002400147c82 */ /* 0x000fe20008000000 */
[----:B------:R-:W-:Y:S03]  /*4790*/  UPRMT UR6, UR45, 0x654, UR17 ;  /* 0x000006542d067896 */ /* 0x000fe60008000011 */
[----:B------:R-:W-:Y:S02]  /*47a0*/  IMAD.U32 R10, RZ, RZ, UR5 ;  /* 0x00000005ff0a7e24 */ /* 0x000fe4000f8e00ff */
[----:B------:R-:W-:Y:S03]  /*47b0*/  IMAD.U32 R11, RZ, RZ, UR4 ;  /* 0x00000004ff0b7e24 */ /* 0x000fe6000f8e00ff */
[----:B------:R-:W-:Y:S02]  /*47c0*/  @!P1 R2UR UR4, R10 ;  /* 0x000000000a0492ca */ /* 0x000fe400000e0000 */
[----:B------:R-:W-:Y:S11]  /*47d0*/  @!P1 R2UR UR5, R11 ;  /* 0x000000000b0592ca */ /* 0x000ff600000e0000 */
[----:B------:R-:W-:Y:S02]  /*47e0*/  @!UPT UIADD3 URZ, UPT, UPT, URZ, URZ, URZ ;  /* 0x000000fffffff290 */ /* 0x000fe4000fffe0ff */
[----:B------:R2:W-:Y:S01]  /*47f0*/  @!UP0 UTMALDG.3D [UR16], [UR4], desc[UR8] ;  /* 0x00000810040085b4 */ /* 0x0005e20008011000 */
[----:B------:R2:W-:Y:S01]  /*4800*/  @!P1 SYNCS.ARRIVE.TRANS64.RED.A0TR RZ, [UR21+0x50], R0 ;  /* 0x00005000ffff99a7 */ /* 0x0005e20008300415 */
[----:B------:R-:W-:Y:S01]  /*4810*/  SYNCS.ARRIVE.TRANS64.RED.A1T0 RZ, [UR6], RZ ;  /* 0x000000ffffff79a7 */ /* 0x000fe20008100406 */
[----:B------:R-:W3:Y:S02]  /*4820*/  SYNCS.PHASECHK.TRANS64.TRYWAIT P0, [UR21+0x68], R9 ;  /* 0x00006809ff0075a7 */ /* 0x000ee40008001115 */
[----:B--23--:R-:W-:Y:S05]  /*4830*/  @!P0 BRA `(.L_x_83) ;  /* 0x0000004400ec8947 */ /* 0x00cfea0003800000 */
.L_x_148:
[----:B------:R-:W-:Y:S01]  /*4840*/  @!P1 IADD3 R6, P0, PT, R16, 0x580, RZ ;  /* 0x0000058010069810 */ /* 0x000fe20007f1e0ff */
[----:B------:R-:W-:Y:S01]  /*4850*/  VOTEU.ALL UP0, P1 ;  /* 0x0000000000ff7886 */ /* 0x000fe20000800000 */
[----:B------:R-:W-:Y:S01]  /*4860*/  UMOV UR6, 0x0 ;  /* 0x0000000000067882 */ /* 0x000fe20000000000 */
[----:B------:R-:W-:Y:S01]  /*4870*/  UMOV UR7, 0x10000000 ;  /* 0x1000000000077882 */ /* 0x000fe20000000000 */
[----:B------:R-:W-:Y:S01]  /*4880*/  @!P1 R2UR UR5, R6 ;  /* 0x00000000060592ca */ /* 0x000fe200000e0000 */
[----:B--2---:R-:W-:Y:S01]  /*4890*/  @!P1 IMAD.X R0, RZ, RZ, R17, P0 ;  /* 0x000000ffff009224 */ /* 0x004fe200000e0611 */
[----:B------:R-:W-:Y:S01]  /*48a0*/  @!UP0 UIADD3 UR10, UPT, UPT, UR18, 0x40, URZ ;  /* 0x00000040120a8890 */ /* 0x000fe2000fffe0ff */
[----:B------:R-:W-:Y:S01]  /*48b0*/  R2UR UR16, R160 ;  /* 0x00000000a01072ca */ /* 0x000fe200000e0000 */
[----:B------:R-:W-:Y:S01]  /*48c0*/  @!UP0 UIADD3 UR8, UPT, UPT, UR21, 0x2200, URZ ;  /* 0x0000220015088890 */ /* 0x000fe2000fffe0ff */
[----:B------:R-:W-:Y:S01]  /*48d0*/  ISETP.NE.AND P0, PT, R14, 0x2, PT ;  /* 0x000000020e00780c */ /* 0x000fe20003f05270 */
[----:B------:R-:W-:Y:S01]  /*48e0*/  @!UP0 UIADD3 UR9, UPT, UPT, UR21, 0x58, URZ ;  /* 0x0000005815098890 */ /* 0x000fe2000fffe0ff */
[----:B------:R-:W-:Y:S01]  /*48f0*/  @!P1 R2UR UR4, R0 ;  /* 0x00000000000492ca */ /* 0x000fe200000e0000 */
[----:B------:R-:W-:Y:S01]  /*4900*/  VOTEU.ALL UP0, P1 ;  /* 0x0000000000ff7886 */ /* 0x000fe20000800000 */
[----:B------:R-:W-:Y:S01]  /*4910*/  UMOV UR11, UR19 ;  /* 0x00000013000b7c82 */ /* 0x000fe20008000000 */
[----:B------:R-:W-:Y:S01]  /*4920*/  UMOV UR12, UR36 ;  /* 0x00000024000c7c82 */ /* 0x000fe20008000000 */
[----:B------:R-:W-:Y:S01]  /*4930*/  SEL R0, RZ, 0x1, P0 ;  /* 0x00000001ff007807 */ /* 0x000fe20000000000 */
[----:B------:R-:W-:Y:S01]  /*4940*/  UIADD3 UR20, UPT, UPT, UR13, UR63, URZ ;  /* 0x0000003f0d147290 */ /* 0x000fe2000fffe0ff */
[----:B------:R-:W-:Y:S01]  /*4950*/  IMAD.U32 R8, RZ, RZ, UR5 ;  /* 0x00000005ff087e24 */ /* 0x000fe2000f8e00ff */
[----:B------:R-:W-:Y:S01]  /*4960*/  LOP3.LUT R15, R15, 0x1, RZ, 0x3c, !PT ;  /* 0x000000010f0f7812 */ /* 0x000fe200078e3cff */
[----:B------:R-:W-:Y:S01]  /*4970*/  UPLOP3.LUT UP3, UPT, UPT, UPT, UPT, 0x80, 0x8 ;  /* 0x000000000008789c */ /* 0x000fe20003f6f070 */
[----:B------:R-:W-:Y:S01]  /*4980*/  LOP3.LUT R13, R13, R0, RZ, 0x3c, !PT ;  /* 0x000000000d0d7212 */ /* 0x000fe200078e3cff */
[----:B------:R-:W-:Y:S01]  /*4990*/  UIADD3 UR16, UPT, UPT, UR14, UR16, URZ ;  /* 0x000000100e107290 */ /* 0x000fe2000fffe0ff */
[----:B------:R-:W-:Y:S01]  /*49a0*/  SEL R14, R14, RZ, P0 ;  /* 0x000000ff0e0e7207 */ /* 0x000fe20000000000 */
[----:B------:R-:W-:Y:S01]  /*49b0*/  UMOV UR36, UR26 ;  /* 0x0000001a00247c82 */ /* 0x000fe20008000000 */
[----:B------:R-:W-:Y:S01]  /*49c0*/  IMAD.U32 R9, RZ, RZ, UR4 ;  /* 0x00000004ff097e24 */ /* 0x000fe2000f8e00ff */
[----:B------:R-:W-:Y:S04]  /*49d0*/  @!P1 R2UR UR4, R8 ;  /* 0x00000000080492ca */ /* 0x000fe800000e0000 */
[----:B------:R-:W-:Y:S11]  /*49e0*/  @!P1 R2UR UR5, R9 ;  /* 0x00000000090592ca */ /* 0x000ff600000e0000 */
[----:B------:R-:W-:Y:S02]  /*49f0*/  @!UPT UIADD3 URZ, UPT, UPT, URZ, URZ, URZ ;  /* 0x000000fffffff290 */ /* 0x000fe4000fffe0ff */
[----:B------:R2:W-:Y:S01]  /*4a00*/  @!UP0 UTMALDG.3D [UR8], [UR4], desc[UR6] ;  /* 0x00000608040085b4 */ /* 0x0005e20008011000 */
[----:B------:R2:W-:Y:S01]  /*4a10*/  @!P1 SYNCS.ARRIVE.TRANS64.RED.A0TR RZ, [UR21+0x58], R7 ;  /* 0x00005807ffff99a7 */ /* 0x0005e20008300415 */
[----:B------:R-:W-:Y:S01]  /*4a20*/  SYNCS.ARRIVE.TRANS64.RED.A1T0 RZ, [UR33], RZ ;  /* 0x000000ffffff79a7 */ /* 0x000fe20008100421 */
[----:B------:R-:W-:Y:S05]  /*4a30*/  BRA.U UP1, `(.L_x_84) ;  /* 0xfffffff501247547 */ /* 0x000fea000b83ffff */
[----:B------:R-:W-:-:S04]  /*4a40*/  SHF.L.U32 R3, R15, 0x1f, RZ ;  /* 0x0000001f0f037819 */ /* 0x000fc800000006ff */
[----:B------:R-:W3:Y:S02]  /*4a50*/  SYNCS.PHASECHK.TRANS64.TRYWAIT P0, [UR21+0x60], R3 ;  /* 0x00006003ff0075a7 */ /* 0x000ee40008001115 */
[----:B---3--:R-:W-:Y:S05]  /*4a60*/  @!P0 BRA `(.L_x_85) ;  /* 0x0000004400788947 */ /* 0x008fea0003800000 */
.L_x_150:
[----:B---3--:R-:W-:-:S07]  /*4a70*/  MOV R0, UR21 ;  /* 0x0000001500007c02 */ /* 0x008fce0008000f00 */
.L_x_86:
[----:B---3--:R-:W-:-:S04]  /*4a80*/  SHF.L.U32 R3, R15, 0x1f, RZ ;  /* 0x0000001f0f037819 */ /* 0x008fc800000006ff */
[----:B------:R3:W4:Y:S03]  /*4a90*/  SYNCS.PHASECHK.TRANS64.TRYWAIT P0, [R0+URZ+0x68], R3 ;  /* 0x00006803000075a7 */ /* 0x00072600080011ff */
[----:B----4-:R-:W-:Y:S05]  /*4aa0*/  @!P0 NANOSLEEP.SYNCS 0x989680 ;  /* 0x009896800000895d */ /* 0x010fea0003900000 */
[----:B------:R-:W4:Y:S02]  /*4ab0*/  @!P0 SYNCS.PHASECHK.TRANS64 P0, [R0+URZ+0x68], R3 ;  /* 0x00006803000085a7 */ /* 0x000f2400080010ff */
[----:B-12-4-:R-:W-:Y:S05]  /*4ac0*/  @P0 EXIT ;  /* 0x000000000000094d */ /* 0x016fea0003800000 */
[----:B------:R-:W-:Y:S05]  /*4ad0*/  BRA `(.L_x_86) ;  /* 0xfffffffc00e87947 */ /* 0x000fea000383ffff */
.L_x_75:
[----:B------:R-:W-:-:S06]  /*4ae0*/  UISETP.GE.AND UP0, UPT, UR17, 0x4, UPT ;  /* 0x000000041100788c */ /* 0x000fcc000bf06270 */
[----:B------:R-:W-:-:S13]  /*4af0*/  PLOP3.LUT P0, PT, PT, PT, UP0, 0x80, 0x8 ;  /* 0x000000000008781c */ /* 0x000fda0003f0f008 */
[----:B------:R-:W-:Y:S05]  /*4b00*/  @!P0 EXIT ;  /* 0x000000000000894d */ /* 0x000fea0003800000 */
[----:B------:R-:W-:Y:S01]  /*4b10*/  BAR.SYNC.DEFER_BLOCKING 0x6, 0xa0 ;  /* 0x0182800000007b1d */ /* 0x000fe20000010000 */
[C---:B------:R-:W-:Y:S01]  /*4b20*/  IMAD.SHL.U32 R4, R170.reuse, 0x40, RZ ;  /* 0x00000040aa047824 */ /* 0x040fe200078e00ff */
[C---:B------:R-:W-:Y:S01]  /*4b30*/  LOP3.LUT R178, R170.reuse, 0x60, RZ, 0xc0, !PT ;  /* 0x00000060aab27812 */ /* 0x040fe200078ec0ff */
[C---:B------:R-:W-:Y:S01]  /*4b40*/  IMAD.SHL.U32 R137, R170.reuse, 0x8, RZ ;  /* 0x00000008aa897824 */ /* 0x040fe200078e00ff */
[C---:B------:R-:W-:Y:S01]  /*4b50*/  LOP3.LUT R176, R170.reuse, 0x2, RZ, 0xc0, !PT ;  /* 0x00000002aab07812 */ /* 0x040fe200078ec0ff */
[----:B------:R-:W-:Y:S01]  /*4b60*/  IMAD.U32 R69, R170, 0x10000, RZ ;  /* 0x00010000aa457824 */ /* 0x000fe200078e00ff */
[----:B------:R-:W-:Y:S02]  /*4b70*/  UMOV UR44, 0x400 ;  /* 0x00000400002c7882 */ /* 0x000fe40000000000 */
[----:B------:R-:W1:Y:S01]  /*4b80*/  LDC.64 R156, c[0x0][0x8b0] ;  /* 0x00022c00ff9c7b82 */ /* 0x000e620000000a00 */
[----:B------:R-:W-:Y:S01]  /*4b90*/  ULEA UR44, UR45, UR44, 0x18 ;  /* 0x0000002c2d2c7291 */ /* 0x000fe2000f8ec0ff */
[----:B------:R-:W-:Y:S01]  /*4ba0*/  LOP3.LUT R6, R4, 0x180, RZ, 0xc0, !PT ;  /* 0x0000018004067812 */ /* 0x000fe200078ec0ff */
[----:B------:R-:W-:Y:S01]  /*4bb0*/  HFMA2 R68, -RZ, RZ, 0, 0 ;  /* 0x00000000ff447431 */ /* 0x000fe200000001ff */
[----:B------:R-:W-:Y:S01]  /*4bc0*/  LOP3.LUT R69, R69, 0x600000, RZ, 0xc0, !PT ;  /* 0x0060000045457812 */ /* 0x000fe200078ec0ff */
[----:B------:R-:W-:Y:S01]  /*4bd0*/  UIADD3 UR4, UPT, UPT, UR44, 0x4200, URZ ;  /* 0x000042002c047890 */ /* 0x000fe2000fffe0ff */
[----:B------:R-:W-:Y:S01]  /*4be0*/  LOP3.LUT R137, R6, 0x30, R137, 0xf8, !PT ;  /* 0x0000003006897812 */ /* 0x000fe200078ef889 */
[----:B------:R-:W-:Y:S01]  /*4bf0*/  IMAD.MOV.U32 R168, RZ, RZ, RZ ;  /* 0x000000ffffa87224 */ /* 0x000fe200078e00ff */
[----:B------:R-:W2:Y:S01]  /*4c00*/  LDC.64 R138, c[0x0][0x8a8] ;  /* 0x00022a00ff8a7b82 */ /* 0x000ea20000000a00 */
[----:B------:R-:W-:Y:S01]  /*4c10*/  LOP3.LUT R170, R170, 0x4, RZ, 0xc0, !PT ;  /* 0x00000004aaaa7812 */ /* 0x000fe200078ec0ff */
[----:B------:R-:W-:Y:S01]  /*4c20*/  IMAD.MOV.U32 R162, RZ, RZ, RZ ;  /* 0x000000ffffa27224 */ /* 0x000fe200078e00ff */
[----:B------:R-:W-:-:S02]  /*4c30*/  LOP3.LUT R137, R137, 0x1e40, R4, 0xf8, !PT ;  /* 0x00001e4089897812 */ /* 0x000fc400078ef804 */
[----:B------:R-:W-:Y:S01]  /*4c40*/  CS2R R166, SRZ ;  /* 0x0000000000a67805 */ /* 0x000fe2000001ff00 */
[----:B------:R-:W-:Y:S01]  /*4c50*/  IMAD.MOV.U32 R165, RZ, RZ, RZ ;  /* 0x000000ffffa57224 */ /* 0x000fe200078e00ff */
[----:B------:R-:W-:Y:S01]  /*4c60*/  IADD3 R169, PT, PT, -R170, 0x2, RZ ;  /* 0x00000002aaa97810 */ /* 0x000fe20007ffe1ff */
[----:B------:R-:W-:Y:S01]  /*4c70*/  IMAD.MOV R164, RZ, RZ, -R176 ;  /* 0x000000ffffa47224 */ /* 0x000fe200078e0ab0 */
[----:B------:R-:W-:Y:S01]  /*4c80*/  IADD3 R171, PT, PT, R137, UR44, RZ ;  /* 0x0000002c89ab7c10 */ /* 0x000fe2000fffe0ff */
[----:B------:R-:W3:Y:S01]  /*4c90*/  LDS R0, [UR44+0x130] ;  /* 0x0001302cff007984 */ /* 0x000ee20008000800 */
[----:B------:R-:W-:Y:S01]  /*4ca0*/  IMAD.MOV R163, RZ, RZ, -R170 ;  /* 0x000000ffffa37224 */ /* 0x000fe200078e0aaa */
[----:B------:R-:W-:Y:S01]  /*4cb0*/  MOV R177, UR4 ;  /* 0x0000000400b17c02 */ /* 0x000fe20008000f00 */
[----:B------:R-:W4:Y:S01]  /*4cc0*/  LDCU UR58, c[0x0][0x370] ;  /* 0x00006e00ff3a77ac */ /* 0x000f220008000800 */
[----:B------:R-:W-:Y:S01]  /*4cd0*/  VIADD R171, R171, 0x200 ;  /* 0x00000200abab7836 */ /* 0x000fe20000000000 */
[----:B------:R-:W1:Y:S01]  /*4ce0*/  LDCU UR43, c[0x0][0xb0c] ;  /* 0x00016180ff2b77ac */ /* 0x000e620008000800 */
[----:B------:R-:W1:Y:S01]  /*4cf0*/  LDCU UR39, c[0x0][0xb30] ;  /* 0x00016600ff2777ac */ /* 0x000e620008000800 */
[----:B------:R-:W1:Y:S01]  /*4d00*/  LDCU.64 UR56, c[0x0][0x888] ;  /* 0x00011100ff3877ac */ /* 0x000e620008000a00 */
[----:B------:R-:W1:Y:S01]  /*4d10*/  LDCU.64 UR40, c[0x0][0xb28] ;  /* 0x00016500ff2877ac */ /* 0x000e620008000a00 */
[----:B------:R-:W1:Y:S01]  /*4d20*/  LDCU.64 UR60, c[0x0][0x890] ;  /* 0x00011200ff3c77ac */ /* 0x000e620008000a00 */
[----:B------:R-:W1:Y:S01]  /*4d30*/  LDCU.128 UR52, c[0x0][0xb10] ;  /* 0x00016200ff3477ac */ /* 0x000e620008000c00 */
[----:B------:R-:W1:Y:S01]  /*4d40*/  LDCU UR47, c[0x0][0x374] ;  /* 0x00006e80ff2f77ac */ /* 0x000e620008000800 */
[----:B------:R-:W-:Y:S01]  /*4d50*/  UIADD3 UR62, UPT, UPT, UR44, 0x200, URZ ;  /* 0x000002002c3e7890 */ /* 0x000fe2000fffe0ff */
[----:B-1234-:R-:W-:-:S11]  /*4d60*/  IMAD.IADD R69, R0, 0x1, R69 ;  /* 0x0000000100457824 */ /* 0x01efd600078e0245 */
.L_x_113:
[C---:B------:R-:W-:Y:S02]  /*4d70*/  LEA R3, R162.reuse, UR44, 0x3 ;  /* 0x0000002ca2037c11 */ /* 0x040fe4000f8e18ff */
[----:B------:R-:W-:Y:S02]  /*4d80*/  SHF.L.U32 R0, R167, 0x1f, RZ ;  /* 0x0000001fa7007819 */ /* 0x000fe400000006ff */
[----:B-1----:R-:W-:Y:S02]  /*4d90*/  LEA R5, R162, UR44, 0x4 ;  /* 0x0000002ca2057c11 */ /* 0x002fe4000f8e20ff */
[----:B------:R-:W1:Y:S02]  /*4da0*/  SYNCS.PHASECHK.TRANS64.TRYWAIT P0, [R3+URZ+0x80], R0 ;  /* 0x00008000030075a7 */ /* 0x000e6400080011ff */
[----:B-1----:R-:W-:Y:S05]  /*4db0*/  @!P0 BRA `(.L_x_87) ;  /* 0x0000004000bc8947 */ /* 0x002fea0003800000 */
.L_x_151:
        /* <DEDUP_REMOVED lines=11> */
[----:B------:R-:W-:Y:S01]  /*4e70*/  PLOP3.LUT P0, PT, PT, PT, UP1, 0x80, 0x8 ;  /* 0x000000000008781c */ /* 0x000fe20003f0f018 */
[----:B------:R-:W-:Y:S11]  /*4e80*/  UP2UR UR46, UPR, URZ, 0x2 ;  /* 0x00000002ff2e7883 */ /* 0x000ff60008000000 */
[----:B------:R-:W-:Y:S01]  /*4e90*/  @!UPT UIADD3 URZ, UPT, UPT, URZ, URZ, URZ ;  /* 0x000000fffffff290 */ /* 0x000fe2000fffe0ff */
[----:B-1----:R-:W-:Y:S02]  /*4ea0*/  @P0 SHF.R.U32.HI R0, RZ, 0x10, R5 ;  /* 0x00000010ff000819 */ /* 0x002fe40000011605 */
        /* <DEDUP_REMOVED lines=12> */
[----:B------:R-:W2:Y:S01]  /*4f70*/  LDCU UR12, c[0x0][0xb20] ;  /* 0x00016400ff0c77ac */ /* 0x000ea20008000800 */
[----:B------:R-:W-:Y:S02]  /*4f80*/  UIMAD.WIDE.U32 UR4, UR47, UR55, URZ ;  /* 0x000000372f0472a5 */ /* 0x000fe4000f8e00ff */
[----:B------:R-:W-:Y:S02]  /*4f90*/  UIMAD.WIDE.U32 UR6, UR58, UR52, URZ ;  /* 0x000000343a0672a5 */ /* 0x000fe4000f8e00ff */
[----:B------:R-:W-:Y:S02]  /*4fa0*/  UISETP.NE.AND UP0, UPT, UR54, 0x1, UPT ;  /* 0x000000013600788c */ /* 0x000fe4000bf05270 */
[----:B------:R-:W-:Y:S02]  /*4fb0*/  UIMAD.WIDE.U32 UR8, UR37, UR55, URZ ;  /* 0x00000037250872a5 */ /* 0x000fe4000f8e00ff */
[----:B------:R-:W-:Y:S02]  /*4fc0*/  UIMAD.WIDE.U32 UR10, UR38, UR52, URZ ;  /* 0x00000034260a72a5 */ /* 0x000fe4000f8e00ff */
[----:B------:R-:W-:Y:S02]  /*4fd0*/  UISETP.NE.AND UP1, UPT, UR43, 0x1, UPT ;  /* 0x000000012b00788c */ /* 0x000fe4000bf25270 */
[----:B------:R-:W-:Y:S01]  /*4fe0*/  UISETP.NE.AND UP2, UPT, UR42, 0x1, UPT ;  /* 0x000000012a00788c */ /* 0x000fe2000bf45270 */
[----:B------:R-:W-:Y:S02]  /*4ff0*/  UMOV UR4, UR5 ;  /* 0x0000000500047c82 */ /* 0x000fe40008000000 */
[----:B--2---:R-:W-:Y:S03]  /*5000*/  USHF.R.U32.HI UR5, URZ, UR12, UR4 ;  /* 0x0000000cff057299 */ /* 0x004fe60008011604 */
[----:B------:R-:W-:Y:S02]  /*5010*/  UMOV UR4, UR7 ;  /* 0x0000000700047c82 */ /* 0x000fe40008000000 */
[----:B------:R-:W-:Y:S02]  /*5020*/  USHF.R.U32.HI UR7, URZ, UR53, UR4 ;  /* 0x00000035ff077299 */ /* 0x000fe40008011604 */
[----:B------:R-:W-:Y:S02]  /*5030*/  USEL UR4, UR47, UR5, !UP0 ;  /* 0x000000052f047287 */ /* 0x000fe4000c000000 */
[----:B------:R-:W-:Y:S01]  /*5040*/  USEL UR7, UR58, UR7, !UP1 ;  /* 0x000000073a077287 */ /* 0x000fe2000c800000 */
[----:B------:R-:W-:Y:S01]  /*5050*/  UMOV UR5, UR9 ;  /* 0x0000000900057c82 */ /* 0x000fe20008000000 */
[----:B------:R-:W-:Y:S02]  /*5060*/  UIMAD.WIDE.U32 UR8, UR4, UR40, URZ ;  /* 0x00000028040872a5 */ /* 0x000fe4000f8e00ff */
[----:B------:R-:W-:Y:S03]  /*5070*/  USHF.R.U32.HI UR6, URZ, UR12, UR5 ;  /* 0x0000000cff067299 */ /* 0x000fe60008011605 */
[----:B------:R-:W-:Y:S01]  /*5080*/  UMOV UR5, UR11 ;  /* 0x0000000b00057c82 */ /* 0x000fe20008000000 */
[----:B------:R-:W-:Y:S02]  /*5090*/  UIMAD.WIDE.U32 UR10, UR7, UR40, URZ ;  /* 0x00000028070a72a5 */ /* 0x000fe4000f8e00ff */
[----:B------:R-:W-:Y:S02]  /*50a0*/  USHF.R.U32.HI UR12, URZ, UR53, UR5 ;  /* 0x00000035ff0c7299 */ /* 0x000fe40008011605 */
[----:B------:R-:W-:Y:S01]  /*50b0*/  USEL UR6, UR37, UR6, !UP0 ;  /* 0x0000000625067287 */ /* 0x000fe2000c000000 */
[----:B------:R-:W-:Y:S02]  /*50c0*/  UMOV UR5, UR9 ;  /* 0x0000000900057c82 */ /* 0x000fe40008000000 */
[----:B------:R-:W-:Y:S01]  /*50d0*/  UMOV UR10, UR11 ;  /* 0x0000000b000a7c82 */ /* 0x000fe20008000000 */
[----:B------:R-:W-:Y:S02]  /*50e0*/  @UP2 USHF.R.U32.HI UR4, URZ, UR41, UR5 ;  /* 0x00000029ff042299 */ /* 0x000fe40008011605 */
[----:B------:R-:W-:Y:S02]  /*50f0*/  @UP2 USHF.R.U32.HI UR7, URZ, UR41, UR10 ;  /* 0x00000029ff072299 */ /* 0x000fe4000801160a */
[----:B------:R-:W-:Y:S02]  /*5100*/  UIMAD UR4, UR42, UR4, URZ ;  /* 0x000000042a0472a4 */ /* 0x000fe4000f8e02ff */
[----:B------:R-:W-:Y:S02]  /*5110*/  UIMAD.WIDE.U32 UR10, UR6, UR40, URZ ;  /* 0x00000028060a72a5 */ /* 0x000fe4000f8e00ff */
[----:B------:R-:W-:Y:S02]  /*5120*/  USEL UR5, UR38, UR12, !UP1 ;  /* 0x0000000c26057287 */ /* 0x000fe4000c800000 */
[----:B------:R-:W-:Y:S02]  /*5130*/  UIMAD UR8, UR42, UR7, URZ ;  /* 0x000000072a0872a4 */ /* 0x000fe4000f8e02ff */
[----:B------:R-:W-:Y:S03]  /*5140*/  UISETP.GE.AND UP0, UPT, UR6, UR4, UPT ;  /* 0x000000040600728c */ /* 0x000fe6000bf06270 */
[----:B------:R-:W-:Y:S01]  /*5150*/  UMOV UR4, UR11 ;  /* 0x0000000b00047c82 */ /* 0x000fe20008000000 */
[----:B------:R-:W-:Y:S02]  /*5160*/  UISETP.GE.OR UP0, UPT, UR5, UR8, UP0 ;  /* 0x000000080500728c */ /* 0x000fe40008706670 */
[----:B------:R-:W-:Y:S02]  /*5170*/  USHF.R.U32.HI UR4, URZ, UR41, UR4 ;  /* 0x00000029ff047299 */ /* 0x000fe40008011604 */
[----:B------:R-:W-:Y:S02]  /*5180*/  UIMAD.WIDE.U32 UR8, UR5, UR40, URZ ;  /* 0x00000028050872a5 */ /* 0x000fe4000f8e00ff */
[----:B------:R-:W-:Y:S02]  /*5190*/  USEL UR11, UR6, UR4, !UP2 ;  /* 0x00000004060b7287 */ /* 0x000fe4000d000000 */
[----:B------:R-:W-:Y:S02]  /*51a0*/  UIADD3 UR8, UPT, UPT, -UR5, URZ, URZ ;  /* 0x000000ff05087290 */ /* 0x000fe4000fffe1ff */
[----:B------:R-:W-:Y:S01]  /*51b0*/  UIADD3 UR10, UPT, UPT, -UR11, URZ, URZ ;  /* 0x000000ff0b0a7290 */ /* 0x000fe2000fffe1ff */
[----:B------:R-:W-:Y:S01]  /*51c0*/  @!UP0 UMOV UR4, UR9 ;  /* 0x0000000900048c82 */ /* 0x000fe20008000000 */
[----:B------:R-:W-:Y:S02]  /*51d0*/  UIADD3 UR9, UPT, UPT, -UR6, URZ, URZ ;  /* 0x000000ff06097290 */ /* 0x000fe4000fffe1ff */
[----:B------:R-:W-:Y:S02]  /*51e0*/  @!UP0 USHF.R.U32.HI UR4, URZ, UR41, UR4 ;  /* 0x00000029ff048299 */ /* 0x000fe40008011604 */
[----:B------:R-:W-:Y:S02]  /*51f0*/  UIMAD UR10, UR42, UR10, UR6 ;  /* 0x0000000a2a0a72a4 */ /* 0x000fe4000f8e0206 */
[----:B------:R-:W-:Y:S04]  /*5200*/  @!UP0 USEL UR4, UR5, UR4, !UP2 ;  /* 0x0000000405048287 */ /* 0x000fe8000d000000 */
[----:B------:R-:W-:Y:S02]  /*5210*/  @!UP0 UIMAD UR10, UR7, UR10, UR4 ;  /* 0x0000000a070a82a4 */ /* 0x000fe4000f8e0204 */
[----:B------:R-:W-:Y:S02]  /*5220*/  @!UP0 UIADD3 UR11, UPT, UPT, UR11, -UR4, URZ ;  /* 0x800000040b0b8290 */ /* 0x000fe4000fffe0ff */
[----:B------:R-:W-:Y:S02]  /*5230*/  UIMAD UR7, UR43, UR8, UR38 ;  /* 0x000000082b0772a4 */ /* 0x000fe4000f8e0226 */
[----:B------:R-:W-:Y:S02]  /*5240*/  @!UP0 UIMAD UR6, UR11, UR42, UR5 ;  /* 0x0000002a0b0682a4 */ /* 0x000fe4000f8e0205 */
[----:B------:R-:W-:Y:S01]  /*5250*/  UIMAD UR4, UR54, UR9, UR37 ;  /* 0x00000009360472a4 */ /* 0x000fe2000f8e0225 */
[----:B------:R-:W-:Y:S02]  /*5260*/  @!UP0 UMOV UR5, UR10 ;  /* 0x0000000a00058c82 */ /* 0x000fe40008000000 */
[----:B------:R-:W-:Y:S02]  /*5270*/  UIMAD UR38, UR5, UR43, UR7 ;  /* 0x0000002b052672a4 */ /* 0x000fe4000f8e0207 */
[----:B------:R-:W-:Y:S11]  /*5280*/  UIMAD UR37, UR6, UR54, UR4 ;  /* 0x00000036062572a4 */ /* 0x000ff6000f8e0204 */
[----:B------:R-:W-:Y:S01]  /*5290*/  @!UPT UIADD3 URZ, UPT, UPT, URZ, URZ, URZ ;  /* 0x000000fffffff290 */ /* 0x000fe2000fffe0ff */
.L_x_88:
[----:B------:R-:W-:Y:S01]  /*52a0*/  UISETP.NE.AND UP0, UPT, UR39, 0x1, UPT ;  /* 0x000000012700788c */ /* 0x000fe2000bf05270 */
[----:B------:R-:W-:Y:S01]  /*52b0*/  IADD3 R162, PT, PT, R162, 0x1, RZ ;  /* 0x00000001a2a27810 */ /* 0x000fe20007ffe0ff */
[----:B------:R-:W-:Y:S02]  /*52c0*/  USHF.L.U32 UR50, UR16, 0x7, URZ ;  /* 0x0000000710327899 */ /* 0x000fe400080006ff */
[----:B------:R-:W-:Y:S07]  /*52d0*/  USHF.L.U32 UR49, UR20, 0x7, URZ ;  /* 0x0000000714317899 */ /* 0x000fee00080006ff */
[----:B------:R-:W2:Y:S01]  /*52e0*/  @!UP0 LDCU.128 UR12, c[0x0][0xb10] ;  /* 0x00016200ff0c87ac */ /* 0x000ea20008000c00 */
[----:B------:R-:W3:Y:S01]  /*52f0*/  @!UP0 LDCU UR5, c[0x0][0xb0c] ;  /* 0x00016180ff0587ac */ /* 0x000ee20008000800 */
[----:B------:R-:W4:Y:S01]  /*5300*/  @!UP0 LDCU UR10, c[0x0][0xb20] ;  /* 0x00016400ff0a87ac */ /* 0x000f220008000800 */
[----:B--2---:R-:W-:Y:S02]  /*5310*/  UIMAD.WIDE.U32 UR8, UR38, UR12, URZ ;  /* 0x0000000c260872a5 */ /* 0x004fe4000f8e00ff */
[----:B------:R-:W-:Y:S02]  /*5320*/  UIMAD.WIDE.U32 UR6, UR37, UR15, URZ ;  /* 0x0000000f250672a5 */ /* 0x000fe4000f8e00ff */
[----:B------:R-:W-:Y:S03]  /*5330*/  @!UP0 UISETP.NE.AND UP1, UPT, UR14, 0x1, UPT ;  /* 0x000000010e00888c */ /* 0x000fe6000bf25270 */
[----:B------:R-:W-:Y:S01]  /*5340*/  @!UP0 UMOV UR4, UR9 ;  /* 0x0000000900048c82 */ /* 0x000fe20008000000 */
[----:B---3--:R-:W-:Y:S02]  /*5350*/  @!UP0 UISETP.NE.AND UP2, UPT, UR5, 0x1, UPT ;  /* 0x000000010500888c */ /* 0x008fe4000bf45270 */
[----:B------:R-:W-:Y:S01]  /*5360*/  @!UP0 USHF.R.U32.HI UR4, URZ, UR13, UR4 ;  /* 0x0000000dff048299 */ /* 0x000fe20008011604 */
[----:B------:R-:W-:Y:S02]  /*5370*/  @!UP0 UMOV UR6, UR7 ;  /* 0x0000000700068c82 */ /* 0x000fe40008000000 */
[----:B----4-:R-:W-:Y:S02]  /*5380*/  @!UP0 USHF.R.U32.HI UR6, URZ, UR10, UR6 ;  /* 0x0000000aff068299 */ /* 0x010fe40008011606 */
[----:B------:R-:W-:Y:S02]  /*5390*/  @!UP0 USEL UR7, UR38, UR4, !UP2 ;  /* 0x0000000426078287 */ /* 0x000fe4000d000000 */
[----:B------:R-:W-:Y:S04]  /*53a0*/  @!UP0 USEL UR6, UR37, UR6, !UP1 ;  /* 0x0000000625068287 */ /* 0x000fe8000c800000 */
[----:B------:R-:W-:Y:S02]  /*53b0*/  @!UP0 UIADD3 UR4, UPT, UPT, -UR7, UR6, URZ ;  /* 0x0000000607048290 */ /* 0x000fe4000fffe1ff */
[----:B------:R-:W-:Y:S02]  /*53c0*/  @!UP0 UIADD3 UR6, UPT, UPT, UR7, -UR6, URZ ;  /* 0x8000000607068290 */ /* 0x000fe4000fffe0ff */
[----:B------:R-:W-:Y:S02]  /*53d0*/  @!UP0 UIMAD UR38, UR4, UR5, UR38 ;  /* 0x00000005042682a4 */ /* 0x000fe4000f8e0226 */
[----:B------:R-:W-:Y:S02]  /*53e0*/  @!UP0 UIMAD UR37, UR6, UR14, UR37 ;  /* 0x0000000e062582a4 */ /* 0x000fe4000f8e0225 */
[----:B------:R-:W-:Y:S09]  /*53f0*/  ULOP3.LUT UP0, URZ, UR62, 0x1b0, URZ, 0xc0, !UPT ;  /* 0x000001b03eff7892 */ /* 0x000ff2000f80c0ff */
[----:B------:R-:W-:Y:S05]  /*5400*/  BRA.U !UP0, `(.L_x_89) ;  /* 0x0000000108407547 */ /* 0x000fea000b800000 */
[----:B------:R-:W2:Y:S01]  /*5410*/  LDCU.64 UR8, c[0x4][0x80] ;  /* 0x01001000ff0877ac */ /* 0x000ea20008000a00 */
[----:B------:R-:W-:Y:S01]  /*5420*/  MOV R3, 0x0 ;  /* 0x0000000000037802 */ /* 0x000fe20000000f00 */
[----:B------:R-:W-:Y:S02]  /*5430*/  HFMA2 R12, -RZ, RZ, 0, 5.9604644775390625e-08 ;  /* 0x00000001ff0c7431 */ /* 0x000fe400000001ff */
[----:B------:R-:W-:Y:S02]  /*5440*/  IMAD.MOV.U32 R8, RZ, RZ, 0x70 ;  /* 0x00000070ff087424 */ /* 0x000fe400078e00ff */
[----:B------:R-:W-:Y:S01]  /*5450*/  IMAD.MOV.U32 R13, RZ, RZ, RZ ;  /* 0x000000ffff0d7224 */ /* 0x000fe200078e00ff */
[----:B------:R-:W3:Y:S01]  /*5460*/  LDCU.64 UR6, c[0x4][0x88] ;  /* 0x01001100ff0677ac */ /* 0x000ee20008000a00 */
[----:B------:R-:W4:Y:S01]  /*5470*/  LDC.64 R2, c[0x4][R3] ;  /* 0x0100000003027b82 */ /* 0x000f220000000a00 */
[----:B------:R-:W1:Y:S01]  /*5480*/  LDCU.64 UR4, c[0x4][0x8] ;  /* 0x01000100ff0477ac */ /* 0x000e620008000a00 */
[----:B--2---:R-:W-:Y:S01]  /*5490*/  MOV R5, UR9 ;  /* 0x0000000900057c02 */ /* 0x004fe20008000f00 */
[----:B------:R-:W-:Y:S01]  /*54a0*/  IMAD.U32 R4, RZ, RZ, UR8 ;  /* 0x00000008ff047e24 */ /* 0x000fe2000f8e00ff */
[----:B---3--:R-:W-:Y:S01]  /*54b0*/  MOV R7, UR7 ;  /* 0x0000000700077c02 */ /* 0x008fe20008000f00 */
[----:B------:R-:W-:Y:S01]  /*54c0*/  IMAD.U32 R6, RZ, RZ, UR6 ;  /* 0x00000006ff067e24 */ /* 0x000fe2000f8e00ff */
[----:B-1----:R-:W-:Y:S01]  /*54d0*/  MOV R11, UR5 ;  /* 0x00000005000b7c02 */ /* 0x002fe20008000f00 */
[----:B------:R-:W-:Y:S02]  /*54e0*/  IMAD.U32 R10, RZ, RZ, UR4 ;  /* 0x00000004ff0a7e24 */ /* 0x000fe4000f8e00ff */
[----:B------:R-:W-:Y:S07]  /*54f0*/  LEPC R20, `(.L_x_89) ;  /* 0x000000001014794e */ /* 0x000fee0000000000 */
[----:B----45:R-:W-:Y:S05]  /*5500*/  CALL.ABS.NOINC R2 ;  /* 0x0000000002007343 */ /* 0x030fea0003c00000 */
.L_x_89:
[----:B------:R-:W-:Y:S01]  /*5510*/  LOP3.LUT P0, RZ, R177, 0x1b0, RZ, 0xc0, !PT ;  /* 0x000001b0b1ff7812 */ /* 0x000fe2000780c0ff */
[----:B------:R-:W-:Y:S11]  /*5520*/  BSSY.RECONVERGENT B6, `(.L_x_90) ;  /* 0x0000013000067945 */ /* 0x000ff60003800200 */
[----:B------:R-:W-:Y:S01]  /*5530*/  @!UPT UIADD3 URZ, UPT, UPT, URZ, URZ, URZ ;  /* 0x000000fffffff290 */ /* 0x000fe2000fffe0ff */
[----:B------:R-:W-:Y:S05]  /*5540*/  @!P0 BRA `(.L_x_91) ;  /* 0x0000000000408947 */ /* 0x000fea0003800000 */
        /* <DEDUP_REMOVED lines=16> */
.L_x_91:
[----:B------:R-:W-:Y:S05]  /*5650*/  BSYNC.RECONVERGENT B6 ;  /* 0x0000000000067941 */ /* 0x000fea0003800200 */
.L_x_90:
[----:B------:R-:W-:Y:S01]  /*5660*/  R2UR UR4, R161 ;  /* 0x00000000a10472ca */ /* 0x000fe200000e0000 */
[----:B------:R-:W-:Y:S01]  /*5670*/  UISETP.NE.U32.AND UP0, UPT, UR60, URZ, UPT ;  /* 0x000000ff3c00728c */ /* 0x000fe2000bf05070 */
[----:B------:R-:W-:Y:S02]  /*5680*/  ISETP.NE.U32.AND P4, PT, R156, RZ, PT ;  /* 0x000000ff9c00720c */ /* 0x000fe40003f85070 */
[----:B------:R-:W-:Y:S01]  /*5690*/  ISETP.NE.U32.AND P2, PT, RZ, UR56, PT ;  /* 0x00000038ff007c0c */ /* 0x000fe2000bf45070 */
[----:B------:R-:W-:Y:S01]  /*56a0*/  UISETP.NE.AND.EX UP1, UPT, UR61, URZ, UPT, UP0 ;  /* 0x000000ff3d00728c */ /* 0x000fe2000bf25300 */
[----:B------:R-:W-:Y:S01]  /*56b0*/  ISETP.NE.AND.EX P4, PT, R157, RZ, PT, P4 ;  /* 0x000000ff9d00720c */ /* 0x000fe20003f85340 */
[----:B------:R-:W-:Y:S01]  /*56c0*/  UPLOP3.LUT UP0, UPT, UPT, UPT, UPT, 0x40, 0x4 ;  /* 0x000000000004789c */ /* 0x000fe20003f0e870 */
[----:B------:R-:W-:Y:S05]  /*56d0*/  ISETP.NE.AND.EX P2, PT, RZ, UR57, PT, P2 ;  /* 0x00000039ff007c0c */ /* 0x000fea000bf45320 */
[----:B------:R-:W-:Y:S06]  /*56e0*/  UISETP.NE.AND UP2, UPT, UR4, URZ, UPT ;  /* 0x000000ff0400728c */ /* 0x000fec000bf45270 */
[----:B------:R-:W-:Y:S05]  /*56f0*/  PLOP3.LUT P1, PT, PT, PT, UP2, 0x80, 0x8 ;  /* 0x000000000008781c */ /* 0x000fea0003f2f028 */
[----:B------:R-:W-:Y:S06]  /*5700*/  @UP2 UPLOP3.LUT UP0, UPT, UPT, UPT, UP1, 0x80, 0x8 ;  /* 0x000000000008289c */ /* 0x000fec0003f0f010 */
[----:B------:R-:W-:Y:S01]  /*5710*/  PLOP3.LUT P0, PT, PT, PT, UP0, 0x80, 0x8 ;  /* 0x000000000008781c */ /* 0x000fe20003f0f008 */
[----:B------:R-:W-:Y:S01]  /*5720*/  @!UPT UIADD3 URZ, UPT, UPT, URZ, URZ, URZ ;  /* 0x000000fffffff290 */ /* 0x000fe2000fffe0ff */
[----:B------:R-:W-:Y:S11]  /*5730*/  BRA.U !UP1, `(.L_x_92) ;  /* 0x00000001093c7547 */ /* 0x000ff6000b800000 */
[----:B------:R-:W-:Y:S01]  /*5740*/  UISETP.NE.U32.AND UP0, UPT, UR56, URZ, UPT ;  /* 0x000000ff3800728c */ /* 0x000fe2000bf05070 */
[----:B-1----:R-:W-:Y:S01]  /*5750*/  HFMA2 R0, -RZ, RZ, 0, 5.9604644775390625e-08 ;  /* 0x00000001ff007431 */ /* 0x002fe200000001ff */
[----:B------:R-:W1:Y:S01]  /*5760*/  LDCU.64 UR8, c[0x0][0x358] ;  /* 0x00006b00ff0877ac */ /* 0x000e620008000a00 */
[----:B------:R-:W-:Y:S01]  /*5770*/  IMAD.MOV.U32 R158, RZ, RZ, 0x1 ;  /* 0x00000001ff9e7424 */ /* 0x000fe200078e00ff */
[----:B------:R-:W-:Y:S06]  /*5780*/  UISETP.NE.AND.EX UP0, UPT, UR57, URZ, UPT, UP0 ;  /* 0x000000ff3900728c */ /* 0x000fec000bf05300 */
[----:B------:R-:W-:Y:S05]  /*5790*/  PLOP3.LUT P3, PT, PT, PT, UP0, 0x80, 0x8 ;  /* 0x000000000008781c */ /* 0x000fea0003f6f008 */
[----:B------:R-:W2:Y:S01]  /*57a0*/  @UP0 LDCU.64 UR4, c[0x0][0x888] ;  /* 0x00011100ff0407ac */ /* 0x000ea20008000a00 */
[----:B------:R-:W-:Y:S07]  /*57b0*/  @UP0 UIMAD UR6, UR36, UR60, URZ ;  /* 0x0000003c240602a4 */ /* 0x000fee000f8e02ff */
[----:B------:R-:W-:Y:S01]  /*57c0*/  @!P3 PRMT R158, R0, 0x7610, R158 ;  /* 0x00007610009eb816 */ /* 0x000fe2000000009e */
[----:B--2---:R-:W-:Y:S06]  /*57d0*/  @UP0 UIMAD.WIDE UR4, UR6, 0x4, UR4 ;  /* 0x00000004060408a5 */ /* 0x004fec000f8e0204 */
[----:B------:R-:W-:Y:S01]  /*57e0*/  IMAD.U32 R2, RZ, RZ, UR4 ;  /* 0x00000004ff027e24 */ /* 0x000fe2000f8e00ff */
[----:B------:R-:W-:Y:S04]  /*57f0*/  MOV R3, UR5 ;  /* 0x0000000500037c02 */ /* 0x000fe80008000f00 */
[----:B------:R-:W2:Y:S01]  /*5800*/  @!UP0 LDCU UR4, c[0x0][0x880] ;  /* 0x00011000ff0487ac */ /* 0x000ea20008000800 */
[----:B-1---5:R3:W5:Y:S02]  /*5810*/  @P3 LDG.E R73, desc[UR8][R2.64] ;  /* 0x0000000802493981 */ /* 0x022764000c1e1900 */
[----:B--23--:R-:W-:Y:S02]  /*5820*/  @!P3 IMAD.U32 R73, RZ, RZ, UR4 ;  /* 0x00000004ff49be24 */ /* 0x00cfe4000f8e00ff */
.L_x_92:
[----:B------:R-:W-:Y:S05]  /*5830*/  @!P4 BRA `(.L_x_93) ;  /* 0x000000000024c947 */ /* 0x000fea0003800000 */
[----:B------:R-:W-:Y:S01]  /*5840*/  ISETP.NE.U32.AND P3, PT, R138, RZ, PT ;  /* 0x000000ff8a00720c */ /* 0x000fe20003f65070 */
[----:B------:R-:W2:Y:S03]  /*5850*/  LDCU.64 UR4, c[0x0][0x358] ;  /* 0x00006b00ff0477ac */ /* 0x000ea60008000a00 */
[----:B------:R-:W-:Y:S11]  /*5860*/  ISETP.NE.AND.EX P3, PT, R139, RZ, PT, P3 ;  /* 0x000000ff8b00720c */ /* 0x000ff60003f65330 */
[----:B------:R-:W-:Y:S02]  /*5870*/  @!UPT UIADD3 URZ, UPT, UPT, URZ, URZ, URZ ;  /* 0x000000fffffff290 */ /* 0x000fe4000fffe0ff */
[----:B------:R-:W3:Y:S01]  /*5880*/  @P3 LDC.64 R2, c[0x0][0x8a8] ;  /* 0x00022a00ff023b82 */ /* 0x000ee20000000a00 */
[----:B-1----:R-:W-:Y:S04]  /*5890*/  @P3 IMAD R0, R156, UR36, RZ ;  /* 0x000000249c003c24 */ /* 0x002fe8000f8e02ff */
[----:B---3--:R-:W-:Y:S05]  /*58a0*/  @P3 IMAD.WIDE R2, R0, 0x4, R2 ;  /* 0x0000000400023825 */ /* 0x008fea00078e0202 */
[----:B--2--5:R2:W5:Y:S02]  /*58b0*/  @P3 LDG.E R70, desc[UR4][R2.64] ;  /* 0x0000000402463981 */ /* 0x024564000c1e1900 */
[----:B--2---:R-:W3:Y:S02]  /*58c0*/  @!P3 LDC R70, c[0x0][0x8a0] ;  /* 0x00022800ff46bb82 */ /* 0x004ee40000000800 */
.L_x_93:
[----:B-----5:R-:W-:Y:S01]  /*58d0*/  FSETP.NEU.AND P4, PT, R73, RZ, PT ;  /* 0x000000ff4900720b */ /* 0x020fe20003f8d000 */
[----:B------:R-:W-:Y:S01]  /*58e0*/  BSSY B1, `(.L_x_94) ;  /* 0x0000047000017945 */ /* 0x000fe20003800000 */
[----:B------:R-:W-:Y:S01]  /*58f0*/  SEL R7, RZ, 0xffffffff, P2 ;  /* 0xffffffffff077807 */ /* 0x000fe20001000000 */
[----:B------:R-:W-:Y:S01]  /*5900*/  IMAD.MOV.U32 R187, RZ, RZ, 0x1 ;  /* 0x00000001ffbb7424 */ /* 0x000fe200078e00ff */
[----:B------:R-:W-:Y:S01]  /*5910*/  LOP3.LUT P3, RZ, R158, 0xff, RZ, 0xc0, !PT ;  /* 0x000000ff9eff7812 */ /* 0x000fe2000786c0ff */
[----:B------:R-:W-:Y:S01]  /*5920*/  IMAD R71, R68, 0x80, R69 ;  /* 0x0000008044477824 */ /* 0x000fe200078e0245 */
[----:B-1----:R-:W-:Y:S02]  /*5930*/  @P1 SEL R0, RZ, 0xffffffff, P4 ;  /* 0xffffffffff001807 */ /* 0x002fe40002000000 */
[----:B------:R-:W-:Y:S02]  /*5940*/  CS2R R154, SRZ ;  /* 0x00000000009a7805 */ /* 0x000fe4000001ff00 */
[----:B------:R-:W-:Y:S02]  /*5950*/  LEA R3, R166, UR44, 0x3 ;  /* 0x0000002ca6037c11 */ /* 0x000fe4000f8e18ff */
[----:B------:R-:W-:Y:S02]  /*5960*/  CS2R R152, SRZ ;  /* 0x0000000000987805 */ /* 0x000fe4000001ff00 */
[----:B------:R-:W-:Y:S02]  /*5970*/  @P0 SEL R0, R7, R0, !P3 ;  /* 0x0000000007000207 */ /* 0x000fe40005800000 */
[----:B------:R-:W-:Y:S02]  /*5980*/  CS2R R150, SRZ ;  /* 0x0000000000967805 */ /* 0x000fe4000001ff00 */
[----:B------:R-:W-:Y:S02]  /*5990*/  LEA R186, R68, UR44, 0x3 ;  /* 0x0000002c44ba7c11 */ /* 0x000fe4000f8e18ff */
[----:B------:R-:W-:Y:S02]  /*59a0*/  CS2R R148, SRZ ;  /* 0x0000000000947805 */ /* 0x000fe4000001ff00 */
[----:B------:R-:W-:Y:S02]  /*59b0*/  @P1 LOP3.LUT R0, R0, 0x1, RZ, 0xc0, !PT ;  /* 0x0000000100001812 */ /* 0x000fe400078ec0ff */
[----:B------:R-:W-:Y:S02]  /*59c0*/  CS2R R146, SRZ ;  /* 0x0000000000927805 */ /* 0x000fe4000001ff00 */
[----:B------:R-:W-:Y:S02]  /*59d0*/  SHF.L.U32 R5, R168, 0x1f, RZ ;  /* 0x0000001fa8057819 */ /* 0x000fe400000006ff */
[----:B------:R-:W-:Y:S02]  /*59e0*/  CS2R R144, SRZ ;  /* 0x0000000000907805 */ /* 0x000fe4000001ff00 */
[----:B------:R-:W-:Y:S02]  /*59f0*/  ISETP.NE.U32.OR P6, PT, R0, 0x1, !P1 ;  /* 0x000000010000780c */ /* 0x000fe40004fc5470 */
[----:B------:R-:W-:Y:S02]  /*5a00*/  CS2R R142, SRZ ;  /* 0x00000000008e7805 */ /* 0x000fe4000001ff00 */
[----:B------:R-:W-:Y:S02]  /*5a10*/  PLOP3.LUT P2, PT, PT, PT, UP1, 0x80, 0x8 ;  /* 0x000000000008781c */ /* 0x000fe40003f4f018 */
[----:B------:R-:W-:Y:S02]  /*5a20*/  CS2R R140, SRZ ;  /* 0x00000000008c7805 */ /* 0x000fe4000001ff00 */
[----:B------:R-:W-:Y:S02]  /*5a30*/  SEL R0, RZ, 0xffffffff, P4 ;  /* 0xffffffffff007807 */ /* 0x000fe40002000000 */
[----:B------:R-:W-:Y:S03]  /*5a40*/  P2R R172, PR, RZ, 0x40 ;  /* 0x00000040ffac7803 */ /* 0x000fe60000000000 */
[----:B------:R-:W-:Y:S04]  /*5a50*/  @P6 SHF.L.U32 R2, R165, 0x1f, RZ ;  /* 0x0000001fa5026819 */ /* 0x000fe800000006ff */
[----:B------:R-:W-:Y:S01]  /*5a60*/  @P2 SEL R0, R7, R0, !P3 ;  /* 0x0000000007002207 */ /* 0x000fe20005800000 */
[----:B------:R-:W1:Y:S03]  /*5a70*/  @P6 SYNCS.PHASECHK.TRANS64.TRYWAIT P1, [R3+URZ+0x50], R2 ;  /* 0x00005002030065a7 */ /* 0x000e6600080211ff */
[----:B------:R-:W-:Y:S04]  /*5a80*/  LOP3.LUT R0, R0, 0x1, RZ, 0xc0, !PT ;  /* 0x0000000100007812 */ /* 0x000fe800078ec0ff */
[----:B------:R-:W-:Y:S04]  /*5a90*/  ISETP.NE.U32.AND P5, PT, R0, 0x1, PT ;  /* 0x000000010000780c */ /* 0x000fe80003fa5070 */
[----:B------:R-:W-:Y:S01]  /*5aa0*/  P2R R192, PR, RZ, 0x20 ;  /* 0x00000020ffc07803 */ /* 0x000fe20000000000 */
[----:B------:R2:W4:Y:S01]  /*5ab0*/  SYNCS.PHASECHK.TRANS64.TRYWAIT P0, [R186+URZ+0xa0], R5 ;  /* 0x0000a005ba0075a7 */ /* 0x00052200080011ff */
[----:B-1----:R-:W-:Y:S01]  /*5ac0*/  @P6 SEL R187, RZ, 0x1, !P1 ;  /* 0x00000001ffbb6807 */ /* 0x002fe20004800000 */
[----:B--2---:R-:W-:Y:S06]  /*5ad0*/  @!P6 BRA `(.L_x_95) ;  /* 0x00000000009ce947 */ /* 0x004fec0003800000 */
[----:B------:R-:W-:Y:S01]  /*5ae0*/  @P5 IMAD R7, R166, 0x2000, R171 ;  /* 0x00002000a6075824 */ /* 0x000fe200078e02ab */
[----:B------:R-:W-:Y:S01]  /*5af0*/  ISETP.NE.AND P1, PT, R187, RZ, PT ;  /* 0x000000ffbb00720c */ /* 0x000fe20003f25270 */
[----:B------:R-:W-:Y:S01]  /*5b00*/  BSSY B0, `(.L_x_96) ;  /* 0x0000010000007945 */ /* 0x000fe20003800000 */
[----:B------:R-:W-:Y:S01]  /*5b10*/  CS2R R142, SRZ ;  /* 0x00000000008e7805 */ /* 0x000fe2000001ff00 */
[--C-:B------:R-:W-:Y:S01]  /*5b20*/  @P5 IMAD R6, R176, -0x10, R7.reuse ;  /* 0xfffffff0b0065824 */ /* 0x100fe200078e0207 */
[----:B------:R-:W-:Y:S01]  /*5b30*/  CS2R R140, SRZ ;  /* 0x00000000008c7805 */ /* 0x000fe2000001ff00 */
[----:B------:R-:W-:Y:S01]  /*5b40*/  @P5 IMAD R4, R170, -0x10, R7 ;  /* 0xfffffff0aa045824 */ /* 0x000fe200078e0207 */
[----:B------:R-:W-:Y:S01]  /*5b50*/  CS2R R150, SRZ ;  /* 0x0000000000967805 */ /* 0x000fe2000001ff00 */
[----:B------:R-:W-:Y:S01]  /*5b60*/  @P5 IMAD R2, R169, 0x10, R6 ;  /* 0x00000010a9025824 */ /* 0x000fe200078e0206 */
[----:B------:R-:W-:Y:S02]  /*5b70*/  CS2R R148, SRZ ;  /* 0x0000000000947805 */ /* 0x000fe4000001ff00 */
[----:B------:R-:W-:Y:S02]  /*5b80*/  CS2R R146, SRZ ;  /* 0x0000000000927805 */ /* 0x000fe4000001ff00 */
[----:B------:R-:W-:Y:S02]  /*5b90*/  CS2R R144, SRZ ;  /* 0x0000000000907805 */ /* 0x000fe4000001ff00 */
[----:B------:R-:W-:Y:S02]  /*5ba0*/  CS2R R154, SRZ ;  /* 0x00000000009a7805 */ /* 0x000fe4000001ff00 */
[----:B------:R-:W-:Y:S01]  /*5bb0*/  CS2R R152, SRZ ;  /* 0x0000000000987805 */ /* 0x000fe2000001ff00 */
[----:B------:R-:W-:Y:S06]  /*5bc0*/  @P1 BRA `(.L_x_97) ;  /* 0x00000000000c1947 */ /* 0x000fec0003800000 */
[----:B------:R-:W-:Y:S04]  /*5bd0*/  SHF.L.U32 R0, R165, 0x1f, RZ ;  /* 0x0000001fa5007819 */ /* 0x000fe800000006ff */
[----:B------:R-:W1:Y:S02]  /*5be0*/  SYNCS.PHASECHK.TRANS64.TRYWAIT P1, [R3+URZ+0x50], R0 ;  /* 0x00005000030075a7 */ /* 0x000e6400080211ff */
[----:B-1----:R-:W-:Y:S05]  /*5bf0*/  @!P1 BRA `(.L_x_98) ;  /* 0x0000003400409947 */ /* 0x002fea0003800000 */
.L_x_97:
[----:B------:R-:W-:Y:S05]  /*5c00*/  BSYNC B0 ;  /* 0x0000000000007941 */ /* 0x000fea0003800000 */
.L_x_96:
[----:B------:R-:W-:Y:S01]  /*5c10*/  ISETP.NE.AND P1, PT, R192, RZ, PT ;  /* 0x000000ffc000720c */ /* 0x000fe20003f25270 */
[----:B-1----:R-:W-:Y:S02]  /*5c20*/  VIADD R3, R3, 0x60 ;  /* 0x0000006003037836 */ /* 0x002fe40000000000 */
[----:B------:R-:W-:Y:S02]  /*5c30*/  IMAD.U32 R0, RZ, RZ, UR45 ;  /* 0x0000002dff007e24 */ /* 0x000fe4000f8e00ff */
[----:B------:R-:W-:Y:S03]  /*5c40*/  VIADD R166, R166, 0x1 ;  /* 0x00000001a6a67836 */ /* 0x000fe60000000000 */
[----:B------:R-:W-:Y:S05]  /*5c50*/  PRMT R0, R0, 0x654, R3 ;  /* 0x0000065400007816 */ /* 0x000fea0000000003 */
[----:B------:R1:W2:Y:S04]  /*5c60*/  @P1 LDS.128 R140, [R7] ;  /* 0x00000000078c1984 */ /* 0x0002a80000000c00 */
[----:B------:R1:W1:Y:S04]  /*5c70*/  @P1 LDS.128 R148, [R4+0x20] ;  /* 0x0000200004941984 */ /* 0x0002680000000c00 */
[----:B------:R1:W1:Y:S04]  /*5c80*/  @P1 LDS.128 R144, [R6+0x10] ;  /* 0x0000100006901984 */ /* 0x0002680000000c00 */
[----:B------:R1:W1:Y:S01]  /*5c90*/  @P1 LDS.128 R152, [R2+0x10] ;  /* 0x0000100002981984 */ /* 0x0002620000000c00 */
[C---:B------:R-:W-:Y:S01]  /*5ca0*/  ISETP.NE.AND P1, PT, R166.reuse, 0x2, PT ;  /* 0x00000002a600780c */ /* 0x040fe20003f25270 */
[----:B------:R-:W-:Y:S01]  /*5cb0*/  @!PT LDS RZ, [RZ] ;  /* 0x00000000fffff984 */ /* 0x000fe20000000800 */
[----:B------:R-:W-:Y:S01]  /*5cc0*/  @!PT LDS RZ, [RZ] ;  /* 0x00000000fffff984 */ /* 0x000fe20000000800 */
[----:B------:R-:W-:Y:S01]  /*5cd0*/  @!PT LDS RZ, [RZ] ;  /* 0x00000000fffff984 */ /* 0x000fe20000000800 */
[----:B------:R-:W-:Y:S01]  /*5ce0*/  @!PT LDS RZ, [RZ] ;  /* 0x00000000fffff984 */ /* 0x000fe20000000800 */
[----:B------:R5:W-:Y:S06]  /*5cf0*/  MEMBAR.ALL.CTA ;  /* 0x0000000000007992 */ /* 0x000bec0000008000 */
[----:B-----5:R-:W5:Y:S01]  /*5d00*/  FENCE.VIEW.ASYNC.S ;  /* 0x00000000000073c6 */ /* 0x020f620000000000 */
[----:B------:R-:W-:Y:S01]  /*5d10*/  SEL R166, R166, RZ, P1 ;  /* 0x000000ffa6a67207 */ /* 0x000fe20000800000 */
[----:B-----5:R5:W-:Y:S02]  /*5d20*/  SYNCS.ARRIVE.TRANS64.RED.A1T0 RZ, [R0+URZ], RZ ;  /* 0x000000ff00ff79a7 */ /* 0x020be400081004ff */
[----:B-----5:R-:W-:Y:S04]  /*5d30*/  SEL R0, RZ, 0x1, P1 ;  /* 0x00000001ff007807 */ /* 0x020fe80000800000 */
[----:B--2---:R-:W-:Y:S02]  /*5d40*/  LOP3.LUT R165, R165, R0, RZ, 0x3c, !PT ;  /* 0x00000000a5a57212 */ /* 0x004fe400078e3cff */
.L_x_95:
[----:B------:R-:W-:Y:S05]  /*5d50*/  BSYNC B1 ;  /* 0x0000000000017941 */ /* 0x000fea0003800000 */
.L_x_94:
[----:B------:R-:W-:Y:S04]  /*5d60*/  SHF.R.U32.HI R0, RZ, 0x15, R71 ;  /* 0x00000015ff007819 */ /* 0x000fe80000011647 */
[----:B------:R-:W-:Y:S01]  /*5d70*/  LOP3.LUT P1, RZ, R0, 0x3, R159, 0x48, !PT ;  /* 0x0000000300ff7812 */ /* 0x000fe2000782489f */
[----:B------:R-:W-:Y:S01]  /*5d80*/  @!UPT UIADD3 URZ, UPT, UPT, URZ, URZ, URZ ;  /* 0x000000fffffff290 */ /* 0x000fe2000fffe0ff */
[----:B----4-:R-:W-:Y:S11]  /*5d90*/  @P0 BRA `(.L_x_99) ;  /* 0x0000000000080947 */ /* 0x010ff60003800000 */
[----:B------:R-:W2:Y:S02]  /*5da0*/  SYNCS.PHASECHK.TRANS64.TRYWAIT P0, [R186+URZ+0xa0], R5 ;  /* 0x0000a005ba0075a7 */ /* 0x000ea400080011ff */
[----:B--2---:R-:W-:Y:S05]  /*5db0*/  @!P0 BRA `(.L_x_100) ;  /* 0x0000003000e48947 */ /* 0x004fea0003800000 */
.L_x_99:
[----:B------:R-:W-:Y:S04]  /*5dc0*/  BSSY.RECONVERGENT B6, `(.L_x_101) ;  /* 0x0000012000067945 */ /* 0x000fe80003800200 */
[----:B------:R-:W-:Y:S05]  /*5dd0*/  @!P1 BRA `(.L_x_102) ;  /* 0x0000000000409947 */ /* 0x000fea0003800000 */
[----:B------:R-:W2:Y:S01]  /*5de0*/  LDCU.64 UR8, c[0x4][0x70] ;  /* 0x01000e00ff0877ac */ /* 0x000ea20008000a00 */
[----:B------:R-:W-:Y:S01]  /*5df0*/  MOV R3, 0x0 ;  /* 0x0000000000037802 */ /* 0x000fe20000000f00 */
[----:B------:R-:W-:Y:S02]  /*5e00*/  HFMA2 R12, -RZ, RZ, 0, 5.9604644775390625e-08 ;  /* 0x00000001ff0c7431 */ /* 0x000fe400000001ff */
[----:B------:R-:W-:Y:S02]  /*5e10*/  IMAD.MOV.U32 R8, RZ, RZ, 0x192 ;  /* 0x00000192ff087424 */ /* 0x000fe400078e00ff */
[----:B------:R-:W-:Y:S01]  /*5e20*/  IMAD.MOV.U32 R13, RZ, RZ, RZ ;  /* 0x000000ffff0d7224 */ /* 0x000fe200078e00ff */
[----:B------:R-:W4:Y:S01]  /*5e30*/  LDCU.64 UR6, c[0x4][0x78] ;  /* 0x01000f00ff0677ac */ /* 0x000f220008000a00 */
[----:B-1----:R-:W1:Y:S01]  /*5e40*/  LDC.64 R2, c[0x4][R3] ;  /* 0x0100000003027b82 */ /* 0x002e620000000a00 */
[----:B------:R-:W5:Y:S01]  /*5e50*/  LDCU.64 UR4, c[0x4][0x10] ;  /* 0x01000200ff0477ac */ /* 0x000f620008000a00 */
[----:B--2---:R-:W-:Y:S01]  /*5e60*/  MOV R5, UR9 ;  /* 0x0000000900057c02 */ /* 0x004fe20008000f00 */
[----:B------:R-:W-:Y:S01]  /*5e70*/  IMAD.U32 R4, RZ, RZ, UR8 ;  /* 0x00000008ff047e24 */ /* 0x000fe2000f8e00ff */
[----:B----4-:R-:W-:Y:S01]  /*5e80*/  MOV R7, UR7 ;  /* 0x0000000700077c02 */ /* 0x010fe20008000f00 */
[----:B------:R-:W-:Y:S01]  /*5e90*/  IMAD.U32 R6, RZ, RZ, UR6 ;  /* 0x00000006ff067e24 */ /* 0x000fe2000f8e00ff */
[----:B-----5:R-:W-:Y:S01]  /*5ea0*/  MOV R11, UR5 ;  /* 0x00000005000b7c02 */ /* 0x020fe20008000f00 */
[----:B------:R-:W-:Y:S02]  /*5eb0*/  IMAD.U32 R10, RZ, RZ, UR4 ;  /* 0x00000004ff0a7e24 */ /* 0x000fe4000f8e00ff */
[----:B------:R-:W-:Y:S07]  /*5ec0*/  LEPC R20, `(.L_x_102) ;  /* 0x000000001014794e */ /* 0x000fee0000000000 */
[----:B-1-3--:R-:W-:Y:S05]  /*5ed0*/  CALL.ABS.NOINC R2 ;  /* 0x0000000002007343 */ /* 0x00afea0003c00000 */
.L_x_102:
[----:B------:R-:W-:Y:S05]  /*5ee0*/  BSYNC.RECONVERGENT B6 ;  /* 0x0000000000067941 */ /* 0x000fea0003800200 */
.L_x_101:
[-C--:B------:R-:W-:Y:S01]  /*5ef0*/  F2FP.F16.E4M3.UNPACK_B R74, R140.reuse ;  /* 0x0000008cff4a723e */ /* 0x080fe200020006ff */
[----:B------:R-:W-:Y:S05]  /*5f00*/  WARPSYNC.ALL ;  /* 0x0000000000007948 */ /* 0x000fea0003800000 */
[----:B------:R-:W-:Y:S01]  /*5f10*/  R2UR UR4, R71 ;  /* 0x00000000470472ca */ /* 0x000fe200000e0000 */
[--C-:B------:R-:W-:Y:S01]  /*5f20*/  HADD2.F32 R72, -RZ, R74.reuse.H0_H0 ;  /* 0x2000004aff487230 */ /* 0x100fe20000004100 */
[----:B------:R-:W-:Y:S01]  /*5f30*/  F2FP.F16.E4M3.UNPACK_B R76, R140.H1 ;  /* 0x0000008cff4c723e */ /* 0x000fe200030006ff */
[----:B------:R-:W-:Y:S01]  /*5f40*/  HADD2.F32 R75, -RZ, R74.H1_H1 ;  /* 0x3000004aff4b7230 */ /* 0x000fe20000004100 */
[-C--:B------:R-:W-:Y:S01]  /*5f50*/  F2FP.F16.E4M3.UNPACK_B R78, R141.reuse ;  /* 0x0000008dff4e723e */ /* 0x080fe200020006ff */
[----:B------:R-:W-:Y:S01]  /*5f60*/  BSSY.RECONVERGENT B0, `(.L_x_103) ;  /* 0x000011d000007945 */ /* 0x000fe20003800200 */
[----:B------:R-:W-:Y:S01]  /*5f70*/  F2FP.F16.E4M3.UNPACK_B R80, R141.H1 ;  /* 0x0000008dff50723e */ /* 0x000fe200030006ff */
[----:B------:R-:W-:Y:S01]  /*5f80*/  HADD2.F32 R74, -RZ, R76.H0_H0 ;  /* 0x2000004cff4a7230 */ /* 0x000fe20000004100 */
[-C--:B------:R-:W-:Y:S01]  /*5f90*/  F2FP.F16.E4M3.UNPACK_B R82, R142.reuse ;  /* 0x0000008eff52723e */ /* 0x080fe200020006ff */
[--C-:B------:R-:W-:Y:S01]  /*5fa0*/  HADD2.F32 R77, -RZ, R78.reuse.H0_H0 ;  /* 0x2000004eff4d7230 */ /* 0x100fe20000004100 */
[----:B------:R-:W-:Y:S01]  /*5fb0*/  F2FP.F16.E4M3.UNPACK_B R84, R142.H1 ;  /* 0x0000008eff54723e */ /* 0x000fe200030006ff */
[----:B------:R-:W-:Y:S01]  /*5fc0*/  HADD2.F32 R78, -RZ, R78.H1_H1 ;  /* 0x3000004eff4e7230 */ /* 0x000fe20000004100 */
[-C--:B------:R-:W-:Y:S01]  /*5fd0*/  F2FP.F16.E4M3.UNPACK_B R86, R143.reuse ;  /* 0x0000008fff56723e */ /* 0x080fe200020006ff */
[----:B-12---:R-:W3:Y:S01]  /*5fe0*/  LDTM.x64 R4, tmem[UR4] ;  /* 0x00000004000479ee */ /* 0x006ee20008340000 */
[----:B------:R-:W-:Y:S01]  /*5ff0*/  F2FP.F16.E4M3.UNPACK_B R88, R143.H1 ;  /* 0x0000008fff58723e */ /* 0x000fe200030006ff */
[----:B------:R-:W-:Y:S01]  /*6000*/  HADD2.F32 R76, -RZ, R76.H1_H1 ;  /* 0x3000004cff4c7230 */ /* 0x000fe20000004100 */
[-C--:B------:R-:W-:Y:S01]  /*6010*/  F2FP.F16.E4M3.UNPACK_B R90, R144.reuse ;  /* 0x00000090ff5a723e */ /* 0x080fe200020006ff */
[----:B------:R-:W-:Y:S01]  /*6020*/  HADD2.F32 R79, -RZ, R80.H0_H0 ;  /* 0x20000050ff4f7230 */ /* 0x000fe20000004100 */
[----:B------:R-:W-:Y:S01]  /*6030*/  F2FP.F16.E4M3.UNPACK_B R92, R144.H1 ;  /* 0x00000090ff5c723e */ /* 0x000fe200030006ff */
[--C-:B------:R-:W-:Y:S01]  /*6040*/  HADD2.F32 R81, -RZ, R82.reuse.H0_H0 ;  /* 0x20000052ff517230 */ /* 0x100fe20000004100 */
[----:B------:R-:W-:Y:S01]  /*6050*/  ISETP.NE.AND P6, PT, R172, RZ, PT ;  /* 0x000000ffac00720c */ /* 0x000fe20003fc5270 */
[----:B------:R-:W-:Y:S01]  /*6060*/  HADD2.F32 R82, -RZ, R82.H1_H1 ;  /* 0x30000052ff527230 */ /* 0x000fe20000004100 */
[----:B------:R-:W-:Y:S01]  /*6070*/  SHF.L.U32 R194, R164, 0x4, RZ ;  /* 0x00000004a4c27819 */ /* 0x000fe200000006ff */
[--C-:B------:R-:W-:Y:S01]  /*6080*/  HADD2.F32 R85, -RZ, R86.reuse.H0_H0 ;  /* 0x20000056ff557230 */ /* 0x100fe20000004100 */
[----:B------:R-:W-:Y:S01]  /*6090*/  SHF.L.U32 R202, R163, 0x4, RZ ;  /* 0x00000004a3ca7819 */ /* 0x000fe200000006ff */
[----:B------:R-:W-:Y:S01]  /*60a0*/  HADD2.F32 R86, -RZ, R86.H1_H1 ;  /* 0x30000056ff567230 */ /* 0x000fe20000004100 */
[C---:B------:R-:W-:Y:S01]  /*60b0*/  IADD3 R179, PT, PT, R171.reuse, R194, RZ ;  /* 0x000000c2abb37210 */ /* 0x040fe20007ffe0ff */
[--C-:B------:R-:W-:Y:S01]  /*60c0*/  HADD2.F32 R89, -RZ, R90.reuse.H0_H0 ;  /* 0x2000005aff597230 */ /* 0x100fe20000004100 */
[----:B------:R-:W-:Y:S01]  /*60d0*/  IADD3 R185, PT, PT, R171, R202, RZ ;  /* 0x000000caabb97210 */ /* 0x000fe20007ffe0ff */
[----:B------:R-:W-:Y:S01]  /*60e0*/  HADD2.F32 R90, -RZ, R90.H1_H1 ;  /* 0x3000005aff5a7230 */ /* 0x000fe20000004100 */
[----:B------:R-:W-:Y:S01]  /*60f0*/  SHF.L.U32 R200, R169, 0x4, RZ ;  /* 0x00000004a9c87819 */ /* 0x000fe200000006ff */
[----:B------:R-:W-:Y:S01]  /*6100*/  HADD2.F32 R80, -RZ, R80.H1_H1 ;  /* 0x30000050ff507230 */ /* 0x000fe20000004100 */
[----:B------:R-:W-:Y:S01]  /*6110*/  F2FP.F16.E4M3.UNPACK_B R94, R145 ;  /* 0x00000091ff5e723e */ /* 0x000fe200020006ff */
[--C-:B------:R-:W-:Y:S01]  /*6120*/  HADD2.F32 R83, -RZ, R84.reuse.H0_H0 ;  /* 0x20000054ff537230 */ /* 0x100fe20000004100 */
[----:B------:R-:W-:Y:S01]  /*6130*/  IADD3 R184, PT, PT, R200, R179, RZ ;  /* 0x000000b3c8b87210 */ /* 0x000fe20007ffe0ff */
[----:B------:R-:W-:Y:S01]  /*6140*/  HADD2.F32 R84, -RZ, R84.H1_H1 ;  /* 0x30000054ff547230 */ /* 0x000fe20000004100 */
[----:B------:R-:W-:Y:S01]  /*6150*/  F2FP.F16.E4M3.UNPACK_B R98, R146 ;  /* 0x00000092ff62723e */ /* 0x000fe200020006ff */
[C---:B---3--:R-:W-:Y:S01]  /*6160*/  FMUL R0, R70.reuse, R4 ;  /* 0x0000000446007220 */ /* 0x048fe20000400000 */
[C---:B------:R-:W-:Y:S01]  /*6170*/  FMUL R2, R70.reuse, R5 ;  /* 0x0000000546027220 */ /* 0x040fe20000400000 */
[C---:B------:R-:W-:Y:S01]  /*6180*/  FMUL R4, R70.reuse, R8 ;  /* 0x0000000846047220 */ /* 0x040fe20000400000 */
[C---:B------:R-:W-:Y:S01]  /*6190*/  FMUL R5, R70.reuse, R9 ;  /* 0x0000000946057220 */ /* 0x040fe20000400000 */
[C---:B------:R-:W-:Y:S01]  /*61a0*/  FFMA R0, R73.reuse, R72, R0 ;  /* 0x0000004849007223 */ /* 0x040fe20000000000 */
[C---:B------:R-:W-:Y:S01]  /*61b0*/  FFMA R2, R73.reuse, R75, R2 ;  /* 0x0000004b49027223 */ /* 0x040fe20000000002 */
[C---:B------:R-:W-:Y:S01]  /*61c0*/  FMUL R8, R70.reuse, R12 ;  /* 0x0000000c46087220 */ /* 0x040fe20000400000 */
[C---:B------:R-:W-:Y:S01]  /*61d0*/  FMUL R9, R70.reuse, R13 ;  /* 0x0000000d46097220 */ /* 0x040fe20000400000 */
[C---:B------:R-:W-:Y:S01]  /*61e0*/  FMUL R12, R70.reuse, R16 ;  /* 0x00000010460c7220 */ /* 0x040fe20000400000 */
[C---:B------:R-:W-:Y:S01]  /*61f0*/  FMUL R13, R70.reuse, R17 ;  /* 0x00000011460d7220 */ /* 0x040fe20000400000 */
[C---:B------:R-:W-:Y:S01]  /*6200*/  FMUL R16, R70.reuse, R20 ;  /* 0x0000001446107220 */ /* 0x040fe20000400000 */
[C---:B------:R-:W-:Y:S01]  /*6210*/  FMUL R17, R70.reuse, R21 ;  /* 0x0000001546117220 */ /* 0x040fe20000400000 */
[--C-:B------:R-:W-:Y:S02]  /*6220*/  HADD2.F32 R93, -RZ, R94.reuse.H0_H0 ;  /* 0x2000005eff5d7230 */ /* 0x100fe40000004100 */
[C---:B------:R-:W-:Y:S01]  /*6230*/  FMUL R20, R70.reuse, R24 ;  /* 0x0000001846147220 */ /* 0x040fe20000400000 */
[----:B------:R-:W-:Y:S02]  /*6240*/  HADD2.F32 R94, -RZ, R94.H1_H1 ;  /* 0x3000005eff5e7230 */ /* 0x000fe40000004100 */
[C---:B------:R-:W-:Y:S01]  /*6250*/  FMUL R21, R70.reuse, R25 ;  /* 0x0000001946157220 */ /* 0x040fe20000400000 */
[--C-:B------:R-:W-:Y:S02]  /*6260*/  HADD2.F32 R97, -RZ, R98.reuse.H0_H0 ;  /* 0x20000062ff617230 */ /* 0x100fe40000004100 */
[C---:B------:R-:W-:Y:S01]  /*6270*/  FMUL R24, R70.reuse, R28 ;  /* 0x0000001c46187220 */ /* 0x040fe20000400000 */
[----:B------:R-:W-:Y:S02]  /*6280*/  HADD2.F32 R98, -RZ, R98.H1_H1 ;  /* 0x30000062ff627230 */ /* 0x000fe40000004100 */
[C---:B------:R-:W-:Y:S01]  /*6290*/  FMUL R25, R70.reuse, R29 ;  /* 0x0000001d46197220 */ /* 0x040fe20000400000 */
[C---:B------:R-:W-:Y:S01]  /*62a0*/  FMUL R28, R70.reuse, R32 ;  /* 0x00000020461c7220 */ /* 0x040fe20000400000 */
[C---:B------:R-:W-:Y:S01]  /*62b0*/  FMUL R29, R70.reuse, R33 ;  /* 0x00000021461d7220 */ /* 0x040fe20000400000 */
[C---:B------:R-:W-:Y:S01]  /*62c0*/  FMUL R32, R70.reuse, R36 ;  /* 0x0000002446207220 */ /* 0x040fe20000400000 */
[----:B------:R-:W-:Y:S01]  /*62d0*/  F2FP.F16.E4M3.UNPACK_B R96, R145.H1 ;  /* 0x00000091ff60723e */ /* 0x000fe200030006ff */
[C---:B------:R-:W-:Y:S01]  /*62e0*/  FMUL R33, R70.reuse, R37 ;  /* 0x0000002546217220 */ /* 0x040fe20000400000 */
[C---:B------:R-:W-:Y:S01]  /*62f0*/  FMUL R36, R70.reuse, R40 ;  /* 0x0000002846247220 */ /* 0x040fe20000400000 */
[----:B------:R-:W-:Y:S01]  /*6300*/  F2FP.F16.E4M3.UNPACK_B R100, R146.H1 ;  /* 0x00000092ff64723e */ /* 0x000fe200030006ff */
[C---:B------:R-:W-:Y:S01]  /*6310*/  FMUL R37, R70.reuse, R41 ;  /* 0x0000002946257220 */ /* 0x040fe20000400000 */
[C---:B------:R-:W-:Y:S01]  /*6320*/  FMUL R40, R70.reuse, R44 ;  /* 0x0000002c46287220 */ /* 0x040fe20000400000 */
[----:B------:R-:W-:Y:S01]  /*6330*/  F2FP.F16.E4M3.UNPACK_B R102, R147 ;  /* 0x00000093ff66723e */ /* 0x000fe200020006ff */
[C---:B------:R-:W-:Y:S01]  /*6340*/  FMUL R41, R70.reuse, R45 ;  /* 0x0000002d46297220 */ /* 0x040fe20000400000 */
[C---:B------:R-:W-:Y:S01]  /*6350*/  FMUL R44, R70.reuse, R48 ;  /* 0x00000030462c7220 */ /* 0x040fe20000400000 */
[----:B------:R-:W-:Y:S01]  /*6360*/  F2FP.F16.E4M3.UNPACK_B R104, R147.H1 ;  /* 0x00000093ff68723e */ /* 0x000fe200030006ff */
[C---:B------:R-:W-:Y:S01]  /*6370*/  FMUL R45, R70.reuse, R49 ;  /* 0x00000031462d7220 */ /* 0x040fe20000400000 */
[--C-:B------:R-:W-:Y:S02]  /*6380*/  HADD2.F32 R101, -RZ, R102.reuse.H0_H0 ;  /* 0x20000066ff657230 */ /* 0x100fe40000004100 */
[C---:B------:R-:W-:Y:S01]  /*6390*/  FMUL R48, R70.reuse, R52 ;  /* 0x0000003446307220 */ /* 0x040fe20000400000 */
[----:B------:R-:W-:Y:S01]  /*63a0*/  F2FP.F16.E4M3.UNPACK_B R106, R148 ;  /* 0x00000094ff6a723e */ /* 0x000fe200020006ff */
[----:B------:R-:W-:Y:S02]  /*63b0*/  HADD2.F32 R102, -RZ, R102.H1_H1 ;  /* 0x30000066ff667230 */ /* 0x000fe40000004100 */
[C---:B------:R-:W-:Y:S01]  /*63c0*/  FMUL R49, R70.reuse, R53 ;  /* 0x0000003546317220 */ /* 0x040fe20000400000 */
[C---:B------:R-:W-:Y:S01]  /*63d0*/  FMUL R52, R70.reuse, R56 ;  /* 0x0000003846347220 */ /* 0x040fe20000400000 */
[----:B------:R-:W-:Y:S01]  /*63e0*/  F2FP.F16.E4M3.UNPACK_B R108, R148.H1 ;  /* 0x00000094ff6c723e */ /* 0x000fe200030006ff */
[--C-:B------:R-:W-:Y:S02]  /*63f0*/  HADD2.F32 R105, -RZ, R106.reuse.H0_H0 ;  /* 0x2000006aff697230 */ /* 0x100fe40000004100 */
[C---:B------:R-:W-:Y:S01]  /*6400*/  FMUL R53, R70.reuse, R57 ;  /* 0x0000003946357220 */ /* 0x040fe20000400000 */
[----:B------:R-:W-:Y:S02]  /*6410*/  HADD2.F32 R106, -RZ, R106.H1_H1 ;  /* 0x3000006aff6a7230 */ /* 0x000fe40000004100 */
        /* <DEDUP_REMOVED lines=11> */
[C---:B------:R-:W-:Y:S01]  /*64d0*/  FFMA R3, R73.reuse, R74, R3 ;  /* 0x0000004a49037223 */ /* 0x040fe20000000003 */
[----:B------:R-:W-:Y:S01]  /*64e0*/  F2FP.F16.E4M3.UNPACK_B R116, R150.H1 ;  /* 0x00000096ff74723e */ /* 0x000fe200030006ff */
[--C-:B------:R-:W-:Y:S02]  /*64f0*/  HADD2.F32 R113, -RZ, R114.reuse.H0_H0 ;  /* 0x20000072ff717230 */ /* 0x100fe40000004100 */
[C---:B------:R-:W-:Y:S01]  /*6500*/  FFMA R7, R73.reuse, R76, R7 ;  /* 0x0000004c49077223 */ /* 0x040fe20000000007 */
[C---:B------:R-:W-:Y:S01]  /*6510*/  FFMA R4, R73.reuse, R77, R4 ;  /* 0x0000004d49047223 */ /* 0x040fe20000000004 */
[----:B------:R-:W-:Y:S01]  /*6520*/  F2FP.F16.E4M3.UNPACK_B R118, R151 ;  /* 0x00000097ff76723e */ /* 0x000fe200020006ff */
[----:B------:R-:W-:Y:S01]  /*6530*/  FFMA R5, R73, R78, R5 ;  /* 0x0000004e49057223 */ /* 0x000fe20000000005 */
[----:B------:R-:W-:Y:S01]  /*6540*/  HADD2.F32 R114, -RZ, R114.H1_H1 ;  /* 0x30000072ff727230 */ /* 0x000fe20000004100 */
[----:B------:R-:W-:Y:S01]  /*6550*/  F2FP.SATFINITE.E4M3.F32.PACK_AB_MERGE_C R173, R7, R3, RZ ;  /* 0x0000000307ad723e */ /* 0x000fe200048070ff */
[C---:B------:R-:W-:Y:S01]  /*6560*/  FMUL R6, R70.reuse, R10 ;  /* 0x0000000a46067220 */ /* 0x040fe20000400000 */
[--C-:B------:R-:W-:Y:S02]  /*6570*/  HADD2.F32 R117, -RZ, R118.reuse.H0_H0 ;  /* 0x20000076ff757230 */ /* 0x100fe40000004100 */
[----:B------:R-:W-:Y:S01]  /*6580*/  FMUL R11, R70, R11 ;  /* 0x0000000b460b7220 */ /* 0x000fe20000400000 */
[----:B------:R-:W-:Y:S01]  /*6590*/  F2FP.SATFINITE.E4M3.F32.PACK_AB_MERGE_C R172, R2, R0, R173 ;  /* 0x0000000002ac723e */ /* 0x000fe200048070ad */
[C---:B------:R-:W-:Y:S01]  /*65a0*/  FFMA R6, R73.reuse, R79, R6 ;  /* 0x0000004f49067223 */ /* 0x040fe20000000006 */
[----:B------:R-:W-:Y:S02]  /*65b0*/  HADD2.F32 R118, -RZ, R118.H1_H1 ;  /* 0x30000076ff767230 */ /* 0x000fe40000004100 */
[C---:B------:R-:W-:Y:S01]  /*65c0*/  FFMA R11, R73.reuse, R80, R11 ;  /* 0x00000050490b7223 */ /* 0x040fe2000000000b */
[C---:B------:R-:W-:Y:S01]  /*65d0*/  FFMA R8, R73.reuse, R81, R8 ;  /* 0x0000005149087223 */ /* 0x040fe20000000008 */
[----:B------:R-:W-:Y:S01]  /*65e0*/  F2FP.F16.E4M3.UNPACK_B R120, R151.H1 ;  /* 0x00000097ff78723e */ /* 0x000fe200030006ff */
[----:B------:R-:W-:Y:S01]  /*65f0*/  FFMA R9, R73, R82, R9 ;  /* 0x0000005249097223 */ /* 0x000fe20000000009 */
[C---:B------:R-:W-:Y:S01]  /*6600*/  FMUL R10, R70.reuse, R14 ;  /* 0x0000000e460a7220 */ /* 0x040fe20000400000 */
[----:B------:R-:W-:Y:S01]  /*6610*/  F2FP.F16.E4M3.UNPACK_B R122, R152 ;  /* 0x00000098ff7a723e */ /* 0x000fe200020006ff */
[C---:B------:R-:W-:Y:S01]  /*6620*/  FMUL R15, R70.reuse, R15 ;  /* 0x0000000f460f7220 */ /* 0x040fe20000400000 */
[----:B------:R-:W-:Y:S01]  /*6630*/  HADD2.F32 R87, -RZ, R88.H0_H0 ;  /* 0x20000058ff577230 */ /* 0x000fe20000004100 */
[----:B------:R-:W-:Y:S01]  /*6640*/  F2FP.SATFINITE.E4M3.F32.PACK_AB_MERGE_C R174, R11, R6, RZ ;  /* 0x000000060bae723e */ /* 0x000fe200048070ff */
[C---:B------:R-:W-:Y:S01]  /*6650*/  FFMA R10, R73.reuse, R83, R10 ;  /* 0x00000053490a7223 */ /* 0x040fe2000000000a */
[C---:B------:R-:W-:Y:S01]  /*6660*/  FFMA R15, R73.reuse, R84, R15 ;  /* 0x00000054490f7223 */ /* 0x040fe2000000000f */
[C---:B------:R-:W-:Y:S01]  /*6670*/  FFMA R12, R73.reuse, R85, R12 ;  /* 0x00000055490c7223 */ /* 0x040fe2000000000c */
[----:B------:R-:W-:Y:S01]  /*6680*/  F2FP.F16.E4M3.UNPACK_B R124, R152.H1 ;  /* 0x00000098ff7c723e */ /* 0x000fe200030006ff */
[----:B------:R-:W-:Y:S01]  /*6690*/  FFMA R13, R73, R86, R13 ;  /* 0x00000056490d7223 */ /* 0x000fe2000000000d */
[----:B------:R-:W-:Y:S01]  /*66a0*/  F2FP.SATFINITE.E4M3.F32.PACK_AB_MERGE_C R173, R5, R4, R174 ;  /* 0x0000000405ad723e */ /* 0x000fe200048070ae */
[--C-:B------:R-:W-:Y:S01]  /*66b0*/  HADD2.F32 R121, -RZ, R122.reuse.H0_H0 ;  /* 0x2000007aff797230 */ /* 0x100fe20000004100 */
[----:B------:R-:W-:Y:S01]  /*66c0*/  F2FP.SATFINITE.E4M3.F32.PACK_AB_MERGE_C R174, R15, R10, RZ ;  /* 0x0000000a0fae723e */ /* 0x000fe200048070ff */
[----:B------:R-:W-:Y:S02]  /*66d0*/  HADD2.F32 R122, -RZ, R122.H1_H1 ;  /* 0x3000007aff7a7230 */ /* 0x000fe40000004100 */
[C---:B------:R-:W-:Y:S01]  /*66e0*/  FMUL R14, R70.reuse, R18 ;  /* 0x00000012460e7220 */ /* 0x040fe20000400000 */
[----:B------:R-:W-:Y:S01]  /*66f0*/  HADD2.F32 R88, -RZ, R88.H1_H1 ;  /* 0x30000058ff587230 */ /* 0x000fe20000004100 */
[----:B------:R-:W-:Y:S01]  /*6700*/  F2FP.SATFINITE.E4M3.F32.PACK_AB_MERGE_C R174, R9, R8, R174 ;  /* 0x0000000809ae723e */ /* 0x000fe200048070ae */
[C---:B------:R-:W-:Y:S01]  /*6710*/  FMUL R19, R70.reuse, R19 ;  /* 0x0000001346137220 */ /* 0x040fe20000400000 */
[--C-:B------:R-:W-:Y:S02]  /*6720*/  HADD2.F32 R91, -RZ, R92.reuse.H0_H0 ;  /* 0x2000005cff5b7230 */ /* 0x100fe40000004100 */
[C---:B------:R-:W-:Y:S01]  /*6730*/  FFMA R14, R73.reuse, R87, R14 ;  /* 0x00000057490e7223 */ /* 0x040fe2000000000e */
[----:B------:R-:W-:Y:S02]  /*6740*/  HADD2.F32 R92, -RZ, R92.H1_H1 ;  /* 0x3000005cff5c7230 */ /* 0x000fe40000004100 */
[C---:B------:R-:W-:Y:S01]  /*6750*/  FFMA R19, R73.reuse, R88, R19 ;  /* 0x0000005849137223 */ /* 0x040fe20000000013 */
[C---:B------:R-:W-:Y:S01]  /*6760*/  FFMA R16, R73.reuse, R89, R16 ;  /* 0x0000005949107223 */ /* 0x040fe20000000010 */
        /* <DEDUP_REMOVED lines=17> */
[----:B------:R1:W-:Y:S01]  /*6880*/  STS.128 [R137+UR44+0x4200], R172 ;  /* 0x004200ac89007988 */ /* 0x0003e20008000c2c */
[----:B------:R-:W-:Y:S01]  /*6890*/  F2FP.SATFINITE.E4M3.F32.PACK_AB_MERGE_C R180, R17, R16, R180 ;  /* 0x0000001011b4723e */ /* 0x000fe200048070b4 */
[C---:B------:R-:W-:Y:S01]  /*68a0*/  FFMA R22, R73.reuse, R95, R22 ;  /* 0x0000005f49167223 */ /* 0x040fe20000000016 */
[C---:B------:R-:W-:Y:S01]  /*68b0*/  FMUL R27, R70.reuse, R27 ;  /* 0x0000001b461b7220 */ /* 0x040fe20000400000 */
[--C-:B------:R-:W-:Y:S02]  /*68c0*/  HADD2.F32 R99, -RZ, R100.reuse.H0_H0 ;  /* 0x20000064ff637230 */ /* 0x100fe40000004100 */
[C---:B------:R-:W-:Y:S01]  /*68d0*/  FMUL R26, R70.reuse, R30 ;  /* 0x0000001e461a7220 */ /* 0x040fe20000400000 */
[----:B------:R-:W-:Y:S02]  /*68e0*/  HADD2.F32 R100, -RZ, R100.H1_H1 ;  /* 0x30000064ff647230 */ /* 0x000fe40000004100 */
[C---:B------:R-:W-:Y:S01]  /*68f0*/  FFMA R27, R73.reuse, R96, R27 ;  /* 0x00000060491b7223 */ /* 0x040fe2000000001b */
[C---:B------:R-:W-:Y:S01]  /*6900*/  FFMA R24, R73.reuse, R97, R24 ;  /* 0x0000006149187223 */ /* 0x040fe20000000018 */
[C---:B------:R-:W-:Y:S01]  /*6910*/  FFMA R25, R73.reuse, R98, R25 ;  /* 0x0000006249197223 */ /* 0x040fe20000000019 */
[----:B------:R-:W-:Y:S01]  /*6920*/  F2FP.F16.E4M3.UNPACK_B R130, R154 ;  /* 0x0000009aff82723e */ /* 0x000fe200020006ff */
[----:B------:R-:W-:Y:S01]  /*6930*/  FFMA R26, R73, R99, R26 ;  /* 0x00000063491a7223 */ /* 0x000fe2000000001a */
[----:B------:R-:W-:Y:S01]  /*6940*/  F2FP.SATFINITE.E4M3.F32.PACK_AB_MERGE_C R181, R27, R22, RZ ;  /* 0x000000161bb5723e */ /* 0x000fe200048070ff */
[C---:B------:R-:W-:Y:S01]  /*6950*/  FMUL R31, R70.reuse, R31 ;  /* 0x0000001f461f7220 */ /* 0x040fe20000400000 */
[--C-:B------:R-:W-:Y:S02]  /*6960*/  HADD2.F32 R103, -RZ, R104.reuse.H0_H0 ;  /* 0x20000068ff677230 */ /* 0x100fe40000004100 */
[C---:B------:R-:W-:Y:S01]  /*6970*/  FMUL R30, R70.reuse, R34 ;  /* 0x00000022461e7220 */ /* 0x040fe20000400000 */
[----:B------:R-:W-:Y:S01]  /*6980*/  HADD2.F32 R104, -RZ, R104.H1_H1 ;  /* 0x30000068ff687230 */ /* 0x000fe20000004100 */
[----:B------:R-:W-:Y:S01]  /*6990*/  F2FP.SATFINITE.E4M3.F32.PACK_AB_MERGE_C R181, R21, R20, R181 ;  /* 0x0000001415b5723e */ /* 0x000fe200048070b5 */
[C---:B------:R-:W-:Y:S01]  /*69a0*/  FFMA R31, R73.reuse, R100, R31 ;  /* 0x00000064491f7223 */ /* 0x040fe2000000001f */
[C---:B------:R-:W-:Y:S01]  /*69b0*/  FFMA R28, R73.reuse, R101, R28 ;  /* 0x00000065491c7223 */ /* 0x040fe2000000001c */
[C---:B------:R-:W-:Y:S01]  /*69c0*/  FFMA R29, R73.reuse, R102, R29 ;  /* 0x00000066491d7223 */ /* 0x040fe2000000001d */
[----:B------:R-:W-:Y:S01]  /*69d0*/  F2FP.F16.E4M3.UNPACK_B R132, R154.H1 ;  /* 0x0000009aff84723e */ /* 0x000fe200030006ff */
[----:B------:R-:W-:Y:S01]  /*69e0*/  FFMA R30, R73, R103, R30 ;  /* 0x00000067491e7223 */ /* 0x000fe2000000001e */
[----:B------:R-:W-:Y:S01]  /*69f0*/  F2FP.SATFINITE.E4M3.F32.PACK_AB_MERGE_C R182, R31, R26, RZ ;  /* 0x0000001a1fb6723e */ /* 0x000fe200048070ff */
[----:B------:R-:W-:Y:S02]  /*6a00*/  HADD2.F32 R129, -RZ, R130.H0_H0 ;  /* 0x20000082ff817230 */ /* 0x000fe40000004100 */
[C---:B------:R-:W-:Y:S01]  /*6a10*/  FMUL R35, R70.reuse, R35 ;  /* 0x0000002346237220 */ /* 0x040fe20000400000 */
[----:B------:R-:W-:Y:S01]  /*6a20*/  HADD2.F32 R107, -RZ, R108.H0_H0 ;  /* 0x2000006cff6b7230 */ /* 0x000fe20000004100 */
[----:B------:R-:W-:Y:S01]  /*6a30*/  F2FP.SATFINITE.E4M3.F32.PACK_AB_MERGE_C R182, R25, R24, R182 ;  /* 0x0000001819b6723e */ /* 0x000fe200048070b6 */
[----:B------:R-:W-:Y:S02]  /*6a40*/  HADD2.F32 R130, -RZ, R130.H1_H1 ;  /* 0x30000082ff827230 */ /* 0x000fe40000004100 */
[C---:B------:R-:W-:Y:S01]  /*6a50*/  FFMA R35, R73.reuse, R104, R35 ;  /* 0x0000006849237223 */ /* 0x040fe20000000023 */
[C---:B------:R-:W-:Y:S01]  /*6a60*/  FFMA R32, R73.reuse, R105, R32 ;  /* 0x0000006949207223 */ /* 0x040fe20000000020 */
[----:B------:R-:W-:Y:S01]  /*6a70*/  FFMA R33, R73, R106, R33 ;  /* 0x0000006a49217223 */ /* 0x000fe20000000021 */
[----:B------:R-:W-:Y:S02]  /*6a80*/  HADD2.F32 R108, -RZ, R108.H1_H1 ;  /* 0x3000006cff6c7230 */ /* 0x000fe40000004100 */
        /* <DEDUP_REMOVED lines=16> */
[----:B------:R1:W-:Y:S01]  /*6b90*/  STS.128 [R179+0x4010], R180 ;  /* 0x004010b4b3007388 */ /* 0x0003e20000000c00 */
[----:B------:R-:W-:Y:S01]  /*6ba0*/  F2FP.SATFINITE.E4M3.F32.PACK_AB_MERGE_C R188, R33, R32, R188 ;  /* 0x0000002021bc723e */ /* 0x000fe200048070bc */
[C---:B------:R-:W-:Y:S01]  /*6bb0*/  FFMA R38, R73.reuse, R111, R38 ;  /* 0x0000006f49267223 */ /* 0x040fe20000000026 */
[C---:B------:R-:W-:Y:S01]  /*6bc0*/  FMUL R43, R70.reuse, R43 ;  /* 0x0000002b462b7220 */ /* 0x040fe20000400000 */
[--C-:B------:R-:W-:Y:S02]  /*6bd0*/  HADD2.F32 R115, -RZ, R116.reuse.H0_H0 ;  /* 0x20000074ff737230 */ /* 0x100fe40000004100 */
[----:B------:R-:W-:Y:S01]  /*6be0*/  FMUL R42, R70, R46 ;  /* 0x0000002e462a7220 */ /* 0x000fe20000400000 */
[----:B------:R-:W-:Y:S02]  /*6bf0*/  HADD2.F32 R116, -RZ, R116.H1_H1 ;  /* 0x30000074ff747230 */ /* 0x000fe40000004100 */
[C---:B------:R-:W-:Y:S01]  /*6c00*/  FFMA R43, R73.reuse, R112, R43 ;  /* 0x00000070492b7223 */ /* 0x040fe2000000002b */
[C---:B------:R-:W-:Y:S01]  /*6c10*/  FFMA R40, R73.reuse, R113, R40 ;  /* 0x0000007149287223 */ /* 0x040fe20000000028 */
[C---:B------:R-:W-:Y:S01]  /*6c20*/  FFMA R41, R73.reuse, R114, R41 ;  /* 0x0000007249297223 */ /* 0x040fe20000000029 */
[----:B------:R-:W-:Y:S01]  /*6c30*/  ISETP.NE.AND P0, PT, R178, RZ, PT ;  /* 0x000000ffb200720c */ /* 0x000fe20003f05270 */
        /* <DEDUP_REMOVED lines=10> */
[C---:B------:R-:W-:Y:S01]  /*6ce0*/  FMUL R51, R70.reuse, R51 ;  /* 0x0000003346337220 */ /* 0x040fe20000400000 */
[--C-:B------:R-:W-:Y:S02]  /*6cf0*/  HADD2.F32 R123, -RZ, R124.reuse.H0_H0 ;  /* 0x2000007cff7b7230 */ /* 0x100fe40000004100 */
[C---:B------:R-:W-:Y:S01]  /*6d00*/  FFMA R46, R73.reuse, R119, R46 ;  /* 0x00000077492e7223 */ /* 0x040fe2000000002e */
[----:B------:R-:W-:Y:S02]  /*6d10*/  HADD2.F32 R124, -RZ, R124.H1_H1 ;  /* 0x3000007cff7c7230 */ /* 0x000fe40000004100 */
[C---:B------:R-:W-:Y:S01]  /*6d20*/  FMUL R50, R70.reuse, R54 ;  /* 0x0000003646327220 */ /* 0x040fe20000400000 */
[C---:B------:R-:W-:Y:S01]  /*6d30*/  FFMA R51, R73.reuse, R120, R51 ;  /* 0x0000007849337223 */ /* 0x040fe20000000033 */
[C---:B------:R-:W-:Y:S01]  /*6d40*/  FMUL R55, R70.reuse, R55 ;  /* 0x0000003746377220 */ /* 0x040fe20000400000 */
[C---:B------:R-:W-:Y:S01]  /*6d50*/  FFMA R48, R73.reuse, R121, R48 ;  /* 0x0000007949307223 */ /* 0x040fe20000000030 */
[C---:B------:R-:W-:Y:S01]  /*6d60*/  FFMA R49, R73.reuse, R122, R49 ;  /* 0x0000007a49317223 */ /* 0x040fe20000000031 */
        /* <DEDUP_REMOVED lines=20> */
[----:B------:R-:W-:Y:S01]  /*6eb0*/  FFMA R63, R73, R132, R63 ;  /* 0x00000084493f7223 */ /* 0x000fe2000000003f */
[----:B------:R-:W-:Y:S01]  /*6ec0*/  FMUL R67, R70, R67 ;  /* 0x0000004346437220 */ /* 0x000fe20000400000 */
[----:B------:R-:W-:Y:S01]  /*6ed0*/  F2FP.SATFINITE.E4M3.F32.PACK_AB_MERGE_C R190, R47, R42, RZ ;  /* 0x0000002a2fbe723e */ /* 0x000fe200048070ff */
[----:B------:R-:W-:Y:S01]  /*6ee0*/  FFMA R60, R73, R133, R60 ;  /* 0x00000085493c7223 */ /* 0x000fe2000000003c */
[----:B------:R-:W-:Y:S01]  /*6ef0*/  F2FP.SATFINITE.E4M3.F32.PACK_AB_MERGE_C R191, R51, R46, RZ ;  /* 0x0000002e33bf723e */ /* 0x000fe200048070ff */
[C---:B------:R-:W-:Y:S01]  /*6f00*/  FFMA R61, R73.reuse, R134, R61 ;  /* 0x00000086493d7223 */ /* 0x040fe2000000003d */
[C---:B------:R-:W-:Y:S01]  /*6f10*/  FFMA R62, R73.reuse, R135, R62 ;  /* 0x00000087493e7223 */ /* 0x040fe2000000003e */
[----:B------:R-:W-:Y:S01]  /*6f20*/  FFMA R67, R73, R136, R67 ;  /* 0x0000008849437223 */ /* 0x000fe20000000043 */
[----:B------:R-:W-:Y:S02]  /*6f30*/  F2FP.SATFINITE.E4M3.F32.PACK_AB_MERGE_C R190, R41, R40, R190 ;  /* 0x0000002829be723e */ /* 0x000fe400048070be */
[----:B------:R-:W-:Y:S02]  /*6f40*/  F2FP.SATFINITE.E4M3.F32.PACK_AB_MERGE_C R191, R45, R44, R191 ;  /* 0x0000002c2dbf723e */ /* 0x000fe400048070bf */
[----:B------:R-:W-:Y:S02]  /*6f50*/  F2FP.SATFINITE.E4M3.F32.PACK_AB_MERGE_C R196, R55, R50, RZ ;  /* 0x0000003237c4723e */ /* 0x000fe400048070ff */
[----:B------:R-:W-:Y:S01]  /*6f60*/  F2FP.SATFINITE.E4M3.F32.PACK_AB_MERGE_C R197, R59, R54, RZ ;  /* 0x000000363bc5723e */ /* 0x000fe200048070ff */
[----:B------:R1:W-:Y:S01]  /*6f70*/  STS.128 [R185+0x4020], R188 ;  /* 0x004020bcb9007388 */ /* 0x0003e20000000c00 */
[----:B------:R-:W-:Y:S02]  /*6f80*/  F2FP.SATFINITE.E4M3.F32.PACK_AB_MERGE_C R198, R63, R58, RZ ;  /* 0x0000003a3fc6723e */ /* 0x000fe400048070ff */
[----:B------:R-:W-:Y:S02]  /*6f90*/  F2FP.SATFINITE.E4M3.F32.PACK_AB_MERGE_C R199, R67, R62, RZ ;  /* 0x0000003e43c7723e */ /* 0x000fe400048070ff */
[----:B------:R-:W-:Y:S02]  /*6fa0*/  F2FP.SATFINITE.E4M3.F32.PACK_AB_MERGE_C R196, R49, R48, R196 ;  /* 0x0000003031c4723e */ /* 0x000fe400048070c4 */
[----:B------:R-:W-:Y:S02]  /*6fb0*/  F2FP.SATFINITE.E4M3.F32.PACK_AB_MERGE_C R197, R53, R52, R197 ;  /* 0x0000003435c5723e */ /* 0x000fe400048070c5 */
[----:B------:R-:W-:Y:S02]  /*6fc0*/  F2FP.SATFINITE.E4M3.F32.PACK_AB_MERGE_C R198, R57, R56, R198 ;  /* 0x0000003839c6723e */ /* 0x000fe400048070c6 */
[----:B------:R-:W-:Y:S02]  /*6fd0*/  F2FP.SATFINITE.E4M3.F32.PACK_AB_MERGE_C R199, R61, R60, R199 ;  /* 0x0000003c3dc7723e */ /* 0x000fe400048070c7 */
[----:B------:R-:W-:Y:S02]  /*6fe0*/  LEA R193, R166, UR44, 0x3 ;  /* 0x0000002ca6c17c11 */ /* 0x000fe4000f8e18ff */
[----:B------:R-:W-:Y:S01]  /*6ff0*/  @P6 SHF.L.U32 R204, R165, 0x1f, RZ ;  /* 0x0000001fa5cc6819 */ /* 0x000fe200000006ff */
[----:B------:R1:W-:Y:S01]  /*7000*/  STS.128 [R184+0x4010], R196 ;  /* 0x004010c4b8007388 */ /* 0x0003e20000000c00 */
[----:B------:R-:W-:Y:S01]  /*7010*/  @!PT LDS RZ, [RZ] ;  /* 0x00000000fffff984 */ /* 0x000fe20000000800 */
[----:B------:R-:W-:Y:S01]  /*7020*/  @!PT LDS RZ, [RZ] ;  /* 0x00000000fffff984 */ /* 0x000fe20000000800 */
[----:B------:R-:W-:Y:S01]  /*7030*/  @!PT LDS RZ, [RZ] ;  /* 0x00000000fffff984 */ /* 0x000fe20000000800 */
[----:B------:R-:W-:Y:S01]  /*7040*/  @!PT LDS RZ, [RZ] ;  /* 0x00000000fffff984 */ /* 0x000fe20000000800 */
[----:B------:R2:W-:Y:S07]  /*7050*/  MEMBAR.ALL.CTA ;  /* 0x0000000000007992 */ /* 0x0005ee0000008000 */
[----:B--2---:R-:W2:Y:S02]  /*7060*/  FENCE.VIEW.ASYNC.S ;  /* 0x00000000000073c6 */ /* 0x004ea40000000000 */
[----:B--2---:R-:W-:Y:S06]  /*7070*/  BAR.SYNC.DEFER_BLOCKING 0x1, 0x80 ;  /* 0x0042000000007b1d */ /* 0x004fec0000010000 */
[----:B------:R-:W-:Y:S05]  /*7080*/  @P0 BRA `(.L_x_104) ;  /* 0x0000000000280947 */ /* 0x000fea0003800000 */
[----:B------:R-:W2:Y:S01]  /*7090*/  LDCU.64 UR6, c[0x0][0x348] ;  /* 0x00006900ff0677ac */ /* 0x000ea20008000a00 */
[----:B------:R-:W-:Y:S01]  /*70a0*/  UIADD3 UR4, UPT, UPT, UR44, 0x4200, URZ ;  /* 0x000042002c047890 */ /* 0x000fe2000fffe0ff */
[----:B------:R-:W-:Y:S05]  /*70b0*/  UMOV UR51, UR36 ;  /* 0x0000002400337c82 */ /* 0x000fea0008000000 */
[----:B------:R-:W-:Y:S04]  /*70c0*/  MOV R177, UR4 ;  /* 0x0000000400b17c02 */ /* 0x000fe80008000f00 */
[----:B------:R-:W-:Y:S01]  /*70d0*/  R2UR UR48, R177 ;  /* 0x00000000b13072ca */ /* 0x000fe200000e0000 */
[----:B--2---:R-:W-:Y:S04]  /*70e0*/  UIADD3 UR4, UP0, UPT, UR6, 0x680, URZ ;  /* 0x0000068006047890 */ /* 0x004fe8000ff1e0ff */
[----:B------:R-:W-:Y:S09]  /*70f0*/  UIADD3.X UR5, UPT, UPT, URZ, UR7, URZ, UP0, !UPT ;  /* 0x00000007ff057290 */ /* 0x000ff200087fe4ff */
[----:B------:R2:W-:Y:S01]  /*7100*/  UTMASTG.3D [UR48], [UR4] ;  /* 0x00000030040073b5 */ /* 0x0005e20008010000 */
[----:B------:R0:W-:Y:S01]  /*7110*/  UTMACMDFLUSH ;  /* 0x00000000000079b7 */ /* 0x0001e20000000000 */
[----:B--2---:R-:W-:Y:S04]  /*7120*/  DEPBAR.LE SB0, 0x1 ;  /* 0x000080400000791a */ /* 0x004fe80000000000 */
.L_x_104:
[----:B------:R-:W-:Y:S05]  /*7130*/  BSYNC.RECONVERGENT B0 ;  /* 0x0000000000007941 */ /* 0x000fea0003800200 */
.L_x_103:
[----:B------:R-:W-:Y:S06]  /*7140*/  BAR.SYNC.DEFER_BLOCKING 0x1, 0x80 ;  /* 0x0042000000007b1d */ /* 0x000fec0000010000 */
[----:B------:R-:W2:Y:S01]  /*7150*/  @P6 SYNCS.PHASECHK.TRANS64.TRYWAIT P0, [R193+URZ+0x50], R204 ;  /* 0x000050ccc10065a7 */ /* 0x000ea200080011ff */
[----:B------:R-:W-:Y:S01]  /*7160*/  BSSY B1, `(.L_x_105) ;  /* 0x0000023000017945 */ /* 0x000fe20003800000 */
[----:B--2---:R-:W-:Y:S03]  /*7170*/  @P6 SEL R187, RZ, 0x1, !P0 ;  /* 0x00000001ffbb6807 */ /* 0x004fe60004000000 */
[----:B------:R-:W-:Y:S05]  /*7180*/  @!P6 BRA `(.L_x_106) ;  /* 0x000000000080e947 */ /* 0x000fea0003800000 */
[----:B------:R-:W-:Y:S01]  /*7190*/  ISETP.NE.AND P1, PT, R192, RZ, PT ;  /* 0x000000ffc000720c */ /* 0x000fe20003f25270 */
[----:B------:R-:W-:Y:S01]  /*71a0*/  BSSY B0, `(.L_x_107) ;  /* 0x000000a000007945 */ /* 0x000fe20003800000 */
[----:B------:R-:W-:Y:S11]  /*71b0*/  ISETP.NE.AND P0, PT, R187, RZ, PT ;  /* 0x000000ffbb00720c */ /* 0x000ff60003f05270 */
[----:B------:R-:W-:Y:S04]  /*71c0*/  @P1 IMAD R3, R166, 0x2000, R171 ;  /* 0x00002000a6031824 */ /* 0x000fe800078e02ab */
[C---:B------:R-:W-:Y:S01]  /*71d0*/  @P1 IMAD.IADD R5, R3.reuse, 0x1, R194 ;  /* 0x0000000103051824 */ /* 0x040fe200078e02c2 */
[----:B------:R-:W-:Y:S03]  /*71e0*/  @P1 IADD3 R202, PT, PT, R3, R202, RZ ;  /* 0x000000ca03ca1210 */ /* 0x000fe60007ffe0ff */
[----:B------:R-:W-:Y:S01]  /*71f0*/  @P1 IMAD.IADD R200, R200, 0x1, R5 ;  /* 0x00000001c8c81824 */ /* 0x000fe200078e0205 */
[----:B------:R-:W-:Y:S06]  /*7200*/  @P0 BRA `(.L_x_108) ;  /* 0x00000000000c0947 */ /* 0x000fec0003800000 */
[----:B------:R-:W-:Y:S04]  /*7210*/  SHF.L.U32 R0, R165, 0x1f, RZ ;  /* 0x0000001fa5007819 */ /* 0x000fe800000006ff */
[----:B------:R-:W2:Y:S02]  /*7220*/  SYNCS.PHASECHK.TRANS64.TRYWAIT P0, [R193+URZ+0x50], R0 ;  /* 0x00005000c10075a7 */ /* 0x000ea400080011ff */
[----:B--2---:R-:W-:Y:S05]  /*7230*/  @!P0 BRA `(.L_x_109) ;  /* 0x0000001c00d88947 */ /* 0x004fea0003800000 */
.L_x_108:
[----:B------:R-:W-:Y:S05]  /*7240*/  BSYNC B0 ;  /* 0x0000000000007941 */ /* 0x000fea0003800000 */
.L_x_107:
[----:B------:R-:W-:Y:S01]  /*7250*/  ISETP.NE.AND P0, PT, R192, RZ, PT ;  /* 0x000000ffc000720c */ /* 0x000fe20003f05270 */
[----:B--2---:R-:W-:Y:S02]  /*7260*/  VIADD R193, R193, 0x60 ;  /* 0x00000060c1c17836 */ /* 0x004fe40000000000 */
[----:B------:R-:W-:Y:S02]  /*7270*/  IMAD.U32 R0, RZ, RZ, UR45 ;  /* 0x0000002dff007e24 */ /* 0x000fe4000f8e00ff */
[----:B------:R-:W-:Y:S03]  /*7280*/  VIADD R166, R166, 0x1 ;  /* 0x00000001a6a67836 */ /* 0x000fe60000000000 */
[----:B------:R-:W-:Y:S05]  /*7290*/  PRMT R0, R0, 0x654, R193 ;  /* 0x0000065400007816 */ /* 0x000fea00000000c1 */
[----:B------:R2:W3:Y:S04]  /*72a0*/  @P0 LDS.128 R140, [R3] ;  /* 0x00000000038c0984 */ /* 0x0004e80000000c00 */
[----:B------:R2:W4:Y:S04]  /*72b0*/  @P0 LDS.128 R144, [R5+0x10] ;  /* 0x0000100005900984 */ /* 0x0005280000000c00 */
        /* <DEDUP_REMOVED lines=12> */
[----:B--234-:R-:W-:Y:S02]  /*7380*/  LOP3.LUT R165, R165, R0, RZ, 0x3c, !PT ;  /* 0x00000000a5a57212 */ /* 0x01cfe400078e3cff */
.L_x_106:
[----:B------:R-:W-:Y:S05]  /*7390*/  BSYNC B1 ;  /* 0x0000000000017941 */ /* 0x000fea0003800000 */
.L_x_105:
[----:B------:R-:W-:Y:S05]  /*73a0*/  VIADD R0, R71, 0x40 ;  /* 0x0000004047007836 */ /* 0x000fea0000000000 */
[----:B------:R-:W-:Y:S04]  /*73b0*/  SHF.R.U32.HI R0, RZ, 0x15, R0 ;  /* 0x00000015ff007819 */ /* 0x000fe80000011600 */
[----:B------:R-:W-:Y:S11]  /*73c0*/  LOP3.LUT P0, RZ, R0, 0x3, R159, 0x48, !PT ;  /* 0x0000000300ff7812 */ /* 0x000ff6000780489f */
[----:B------:R-:W-:Y:S02]  /*73d0*/  @!UPT UIADD3 URZ, UPT, UPT, URZ, URZ, URZ ;  /* 0x000000fffffff290 */ /* 0x000fe4000fffe0ff */
        /* <DEDUP_REMOVED lines=8> */
[----:B------:R-:W5:Y:S01]  /*7460*/  LDCU.64 UR4, c[0x4][0x10] ;  /* 0x01000200ff0477ac */ /* 0x000f620008000a00 */
[----:B--2---:R-:W-:Y:S01]  /*7470*/  MOV R5, UR9 ;  /* 0x0000000900057c02 */ /* 0x004fe20008000f00 */
[----:B------:R-:W-:Y:S01]  /*7480*/  IMAD.U32 R4, RZ, RZ, UR8 ;  /* 0x00000008ff047e24 */ /* 0x000fe2000f8e00ff */
[----:B---3--:R-:W-:Y:S01]  /*7490*/  MOV R7, UR7 ;  /* 0x0000000700077c02 */ /* 0x008fe20008000f00 */
[----:B------:R-:W-:Y:S01]  /*74a0*/  IMAD.U32 R6, RZ, RZ, UR6 ;  /* 0x00000006ff067e24 */ /* 0x000fe2000f8e00ff */
[----:B-----5:R-:W-:Y:S01]  /*74b0*/  MOV R11, UR5 ;  /* 0x00000005000b7c02 */ /* 0x020fe20008000f00 */
[----:B------:R-:W-:Y:S02]  /*74c0*/  IMAD.U32 R10, RZ, RZ, UR4 ;  /* 0x00000004ff0a7e24 */ /* 0x000fe4000f8e00ff */
[----:B------:R-:W-:Y:S07]  /*74d0*/  LEPC R20, `(.L_x_110) ;  /* 0x000000001014794e */ /* 0x000fee0000000000 */
[----:B-1--4-:R-:W-:Y:S05]  /*74e0*/  CALL.ABS.NOINC R2 ;  /* 0x0000000002007343 */ /* 0x012fea0003c00000 */
.L_x_110:
[----:B------:R-:W-:Y:S01]  /*74f0*/  ISETP.NE.AND P0, PT, R178, RZ, PT ;  /* 0x000000ffb200720c */ /* 0x000fe20003f05270 */
[----:B------:R-:W-:Y:S05]  /*7500*/  WARPSYNC.ALL ;  /* 0x0000000000007948 */ /* 0x000fea0003800000 */
[----:B------:R-:W-:Y:S01]  /*7510*/  R2UR UR4, R71 ;  /* 0x00000000470472ca */ /* 0x000fe200000e0000 */
[----:B------:R-:W-:Y:S01]  /*7520*/  BSSY.RECONVERGENT B0, `(.L_x_111) ;  /* 0x000011e000007945 */ /* 0x000fe20003800200 */
[----:B------:R-:W-:Y:S02]  /*7530*/  F2FP.F16.E4M3.UNPACK_B R11, R141 ;  /* 0x0000008dff0b723e */ /* 0x000fe400020006ff */
[----:B------:R-:W-:Y:S02]  /*7540*/  F2FP.F16.E4M3.UNPACK_B R10, R142 ;  /* 0x0000008eff0a723e */ /* 0x000fe400020006ff */
[----:B------:R-:W-:Y:S01]  /*7550*/  F2FP.F16.E4M3.UNPACK_B R9, R143 ;  /* 0x0000008fff09723e */ /* 0x000fe200020006ff */
[--C-:B------:R-:W-:Y:S01]  /*7560*/  HADD2.F32 R74, -RZ, R11.reuse.H0_H0 ;  /* 0x2000000bff4a7230 */ /* 0x100fe20000004100 */
[----:B------:R-:W-:Y:S01]  /*7570*/  F2FP.F16.E4M3.UNPACK_B R8, R144 ;  /* 0x00000090ff08723e */ /* 0x000fe200020006ff */
[----:B------:R-:W-:Y:S01]  /*7580*/  HADD2.F32 R76, -RZ, R11.H1_H1 ;  /* 0x3000000bff4c7230 */ /* 0x000fe20000004100 */
[----:B------:R-:W-:Y:S01]  /*7590*/  F2FP.F16.E4M3.UNPACK_B R7, R145 ;  /* 0x00000091ff07723e */ /* 0x000fe200020006ff */
[--C-:B------:R-:W-:Y:S01]  /*75a0*/  HADD2.F32 R77, -RZ, R10.reuse.H0_H0 ;  /* 0x2000000aff4d7230 */ /* 0x100fe20000004100 */
[----:B------:R-:W-:Y:S01]  /*75b0*/  F2FP.F16.E4M3.UNPACK_B R6, R146 ;  /* 0x00000092ff06723e */ /* 0x000fe200020006ff */
[----:B------:R-:W-:Y:S01]  /*75c0*/  HADD2.F32 R80, -RZ, R10.H1_H1 ;  /* 0x3000000aff507230 */ /* 0x000fe20000004100 */
[----:B------:R-:W-:Y:S01]  /*75d0*/  F2FP.F16.E4M3.UNPACK_B R5, R147 ;  /* 0x00000093ff05723e */ /* 0x000fe200020006ff */
[--C-:B------:R-:W-:Y:S01]  /*75e0*/  HADD2.F32 R81, -RZ, R9.reuse.H0_H0 ;  /* 0x20000009ff517230 */ /* 0x100fe20000004100 */
[----:B-1----:R-:W-:Y:S01]  /*75f0*/  F2FP.F16.E4M3.UNPACK_B R4, R148 ;  /* 0x00000094ff04723e */ /* 0x002fe200020006ff */
[----:B------:R-:W-:Y:S01]  /*7600*/  HADD2.F32 R84, -RZ, R9.H1_H1 ;  /* 0x30000009ff547230 */ /* 0x000fe20000004100 */
[-C--:B------:R-:W-:Y:S01]  /*7610*/  F2FP.F16.E4M3.UNPACK_B R2, R140.reuse ;  /* 0x0000008cff02723e */ /* 0x080fe200020006ff */
[--C-:B------:R-:W-:Y:S01]  /*7620*/  HADD2.F32 R85, -RZ, R8.reuse.H0_H0 ;  /* 0x20000008ff557230 */ /* 0x100fe20000004100 */
[----:B------:R-:W-:Y:S01]  /*7630*/  F2FP.F16.E4M3.UNPACK_B R140, R140.H1 ;  /* 0x0000008cff8c723e */ /* 0x000fe200030006ff */
[----:B------:R-:W-:Y:S01]  /*7640*/  HADD2.F32 R87, -RZ, R8.H1_H1 ;  /* 0x30000008ff577230 */ /* 0x000fe20000004100 */
[----:B------:R-:W-:Y:S01]  /*7650*/  F2FP.F16.E4M3.UNPACK_B R141, R141.H1 ;  /* 0x0000008dff8d723e */ /* 0x000fe200030006ff */
[--C-:B------:R-:W-:Y:S01]  /*7660*/  HADD2.F32 R90, -RZ, R7.reuse.H0_H0 ;  /* 0x20000007ff5a7230 */ /* 0x100fe20000004100 */
[----:B------:R-:W-:Y:S01]  /*7670*/  F2FP.F16.E4M3.UNPACK_B R142, R142.H1 ;  /* 0x0000008eff8e723e */ /* 0x000fe200030006ff */
[----:B------:R-:W-:Y:S01]  /*7680*/  HADD2.F32 R91, -RZ, R7.H1_H1 ;  /* 0x30000007ff5b7230 */ /* 0x000fe20000004100 */
[----:B------:R-:W-:Y:S01]  /*7690*/  F2FP.F16.E4M3.UNPACK_B R143, R143.H1 ;  /* 0x0000008fff8f723e */ /* 0x000fe200030006ff */
[--C-:B------:R-:W-:Y:S01]  /*76a0*/  HADD2.F32 R94, -RZ, R6.reuse.H0_H0 ;  /* 0x20000006ff5e7230 */ /* 0x100fe20000004100 */
[----:B------:R-:W-:Y:S01]  /*76b0*/  R2UR UR5, R186 ;  /* 0x00000000ba0572ca */ /* 0x000fe200000e0000 */
[----:B------:R-:W-:Y:S01]  /*76c0*/  HADD2.F32 R95, -RZ, R6.H1_H1 ;  /* 0x30000006ff5f7230 */ /* 0x000fe20000004100 */
        /* <DEDUP_REMOVED lines=9> */
[----:B------:R-:W1:Y:S01]  /*7760*/  LDTM.x64 R4, tmem[UR4+0x40] ;  /* 0x00004004000479ee */ /* 0x000e620008340000 */
[--C-:B------:R-:W-:Y:S01]  /*7770*/  HADD2.F32 R0, -RZ, R2.reuse.H0_H0 ;  /* 0x20000002ff007230 */ /* 0x100fe20000004100 */
[----:B------:R-:W-:Y:S01]  /*7780*/  NOP ;  /* 0x0000000000007918 */ /* 0x000fe20000000000 */
[----:B------:R-:W-:Y:S01]  /*7790*/  UIADD3 UR4, UPT, UPT, UR5, 0xc0, URZ ;  /* 0x000000c005047890 */ /* 0x000fe2000fffe0ff */
[----:B------:R-:W-:Y:S01]  /*77a0*/  HADD2.F32 R2, -RZ, R2.H1_H1 ;  /* 0x30000002ff027230 */ /* 0x000fe20000004100 */
[----:B------:R-:W-:Y:S01]  /*77b0*/  F2FP.F16.E4M3.UNPACK_B R127, R154 ;  /* 0x0000009aff7f723e */ /* 0x000fe200020006ff */
[----:B------:R-:W-:Y:S01]  /*77c0*/  HADD2.F32 R78, -RZ, R141.H1_H1 ;  /* 0x3000008dff4e7230 */ /* 0x000fe20000004100 */
[----:B------:R-:W-:Y:S01]  /*77d0*/  UPRMT UR4, UR45, 0x654, UR4 ;  /* 0x000006542d047896 */ /* 0x000fe20008000004 */
[--C-:B------:R-:W-:Y:S01]  /*77e0*/  HADD2.F32 R106, -RZ, R107.reuse.H0_H0 ;  /* 0x2000006bff6a7230 */ /* 0x100fe20000004100 */
[----:B------:R-:W-:Y:S01]  /*77f0*/  F2FP.F16.E4M3.UNPACK_B R130, R155 ;  /* 0x0000009bff82723e */ /* 0x000fe200020006ff */
[----:B------:R-:W-:Y:S01]  /*7800*/  HADD2.F32 R107, -RZ, R107.H1_H1 ;  /* 0x3000006bff6b7230 */ /* 0x000fe20000004100 */
[----:B------:R-:W-:Y:S01]  /*7810*/  F2FP.F16.E4M3.UNPACK_B R144, R144.H1 ;  /* 0x00000090ff90723e */ /* 0x000fe200030006ff */
[--C-:B------:R-:W-:Y:S01]  /*7820*/  HADD2.F32 R110, -RZ, R111.reuse.H0_H0 ;  /* 0x2000006fff6e7230 */ /* 0x100fe20000004100 */
[----:B------:R-:W-:Y:S01]  /*7830*/  F2FP.F16.E4M3.UNPACK_B R145, R145.H1 ;  /* 0x00000091ff91723e */ /* 0x000fe200030006ff */
[----:B------:R-:W-:Y:S01]  /*7840*/  HADD2.F32 R111, -RZ, R111.H1_H1 ;  /* 0x3000006fff6f7230 */ /* 0x000fe20000004100 */
[----:B------:R-:W-:Y:S01]  /*7850*/  F2FP.F16.E4M3.UNPACK_B R146, R146.H1 ;  /* 0x00000092ff92723e */ /* 0x000fe200030006ff */
[----:B-1----:R-:W-:Y:S01]  /*7860*/  SYNCS.ARRIVE.TRANS64.RED.A1T0 RZ, [UR4], RZ ;  /* 0x000000ffffff79a7 */ /* 0x002fe20008100404 */
[--C-:B------:R-:W-:Y:S01]  /*7870*/  HADD2.F32 R114, -RZ, R115.reuse.H0_H0 ;  /* 0x20000073ff727230 */ /* 0x100fe20000004100 */
[----:B------:R-:W-:Y:S01]  /*7880*/  F2FP.F16.E4M3.UNPACK_B R147, R147.H1 ;  /* 0x00000093ff93723e */ /* 0x000fe200030006ff */
[----:B------:R-:W-:Y:S01]  /*7890*/  HADD2.F32 R115, -RZ, R115.H1_H1 ;  /* 0x30000073ff737230 */ /* 0x000fe20000004100 */
[----:B------:R-:W-:Y:S01]  /*78a0*/  F2FP.F16.E4M3.UNPACK_B R148, R148.H1 ;  /* 0x00000094ff94723e */ /* 0x000fe200030006ff */
[--C-:B------:R-:W-:Y:S01]  /*78b0*/  HADD2.F32 R118, -RZ, R119.reuse.H0_H0 ;  /* 0x20000077ff767230 */ /* 0x100fe20000004100 */
[----:B------:R-:W-:Y:S01]  /*78c0*/  F2FP.F16.E4M3.UNPACK_B R149, R149.H1 ;  /* 0x00000095ff95723e */ /* 0x000fe200030006ff */
[----:B------:R-:W-:Y:S02]  /*78d0*/  HADD2.F32 R119, -RZ, R119.H1_H1 ;  /* 0x30000077ff777230 */ /* 0x000fe40000004100 */
[C---:B------:R-:W-:Y:S01]  /*78e0*/  FMUL R4, R70.reuse, R4 ;  /* 0x0000000446047220 */ /* 0x040fe20000400000 */
[C---:B------:R-:W-:Y:S01]  /*78f0*/  FMUL R5, R70.reuse, R5 ;  /* 0x0000000546057220 */ /* 0x040fe20000400000 */
[--C-:B------:R-:W-:Y:S02]  /*7900*/  HADD2.F32 R3, -RZ, R140.reuse.H0_H0 ;  /* 0x2000008cff037230 */ /* 0x100fe40000004100 */
        /* <DEDUP_REMOVED lines=9> */
[C---:B------:R-:W-:Y:S01]  /*79a0*/  FMUL R2, R70.reuse, R21 ;  /* 0x0000001546027220 */ /* 0x040fe20000400000 */
[C---:B------:R-:W-:Y:S01]  /*79b0*/  FMUL R21, R70.reuse, R28 ;  /* 0x0000001c46157220 */ /* 0x040fe20000400000 */
[----:B------:R-:W-:Y:S02]  /*79c0*/  HADD2.F32 R122, -RZ, R123.H0_H0 ;  /* 0x2000007bff7a7230 */ /* 0x000fe40000004100 */
[C---:B------:R-:W-:Y:S01]  /*79d0*/  FMUL R6, R70.reuse, R6 ;  /* 0x0000000646067220 */ /* 0x040fe20000400000 */
[----:B------:R-:W-:Y:S02]  /*79e0*/  HADD2.F32 R72, -RZ, R140.H1_H1 ;  /* 0x3000008cff487230 */ /* 0x000fe40000004100 */
[C---:B------:R-:W-:Y:S01]  /*79f0*/  FMUL R7, R70.reuse, R7 ;  /* 0x0000000746077220 */ /* 0x040fe20000400000 */
[----:B------:R-:W-:Y:S02]  /*7a00*/  HADD2.F32 R75, -RZ, R141.H0_H0 ;  /* 0x2000008dff4b7230 */ /* 0x000fe40000004100 */
[C---:B------:R-:W-:Y:S01]  /*7a10*/  FFMA R6, R73.reuse, R3, R6 ;  /* 0x0000000349067223 */ /* 0x040fe20000000006 */
[----:B------:R-:W-:Y:S02]  /*7a20*/  HADD2.F32 R123, -RZ, R123.H1_H1 ;  /* 0x3000007bff7b7230 */ /* 0x000fe40000004100 */
[C---:B------:R-:W-:Y:S01]  /*7a30*/  FFMA R7, R73.reuse, R72, R7 ;  /* 0x0000004849077223 */ /* 0x040fe20000000007 */
[C---:B------:R-:W-:Y:S01]  /*7a40*/  FFMA R8, R73.reuse, R74, R8 ;  /* 0x0000004a49087223 */ /* 0x040fe20000000008 */
[----:B------:R-:W-:Y:S01]  /*7a50*/  FFMA R9, R73, R76, R9 ;  /* 0x0000004c49097223 */ /* 0x000fe20000000009 */
[--C-:B------:R-:W-:Y:S02]  /*7a60*/  HADD2.F32 R126, -RZ, R127.reuse.H0_H0 ;  /* 0x2000007fff7e7230 */ /* 0x100fe40000004100 */
[C---:B------:R-:W-:Y:S01]  /*7a70*/  FMUL R10, R70.reuse, R10 ;  /* 0x0000000a460a7220 */ /* 0x040fe20000400000 */
[----:B------:R-:W-:Y:S01]  /*7a80*/  F2FP.SATFINITE.E4M3.F32.PACK_AB_MERGE_C R76, R7, R6, RZ ;  /* 0x00000006074c723e */ /* 0x000fe200048070ff */
[C---:B------:R-:W-:Y:S01]  /*7a90*/  FMUL R7, R70.reuse, R24 ;  /* 0x0000001846077220 */ /* 0x040fe20000400000 */
[----:B------:R-:W-:Y:S02]  /*7aa0*/  HADD2.F32 R127, -RZ, R127.H1_H1 ;  /* 0x3000007fff7f7230 */ /* 0x000fe40000004100 */
[C---:B------:R-:W-:Y:S01]  /*7ab0*/  FFMA R10, R73.reuse, R75, R10 ;  /* 0x0000004b490a7223 */ /* 0x040fe2000000000a */
[----:B------:R-:W-:Y:S02]  /*7ac0*/  HADD2.F32 R72, -RZ, R130.H0_H0 ;  /* 0x20000082ff487230 */ /* 0x000fe40000004100 */
[C---:B------:R-:W-:Y:S01]  /*7ad0*/  FMUL R11, R70.reuse, R11 ;  /* 0x0000000b460b7220 */ /* 0x040fe20000400000 */
[--C-:B------:R-:W-:Y:S02]  /*7ae0*/  HADD2.F32 R79, -RZ, R142.reuse.H0_H0 ;  /* 0x2000008eff4f7230 */ /* 0x100fe40000004100 */
[C---:B------:R-:W-:Y:S01]  /*7af0*/  FMUL R14, R70.reuse, R14 ;  /* 0x0000000e460e7220 */ /* 0x040fe20000400000 */
[----:B------:R-:W-:Y:S02]  /*7b00*/  HADD2.F32 R82, -RZ, R142.H1_H1 ;  /* 0x3000008eff527230 */ /* 0x000fe40000004100 */
[C---:B------:R-:W-:Y:S01]  /*7b10*/  FFMA R11, R73.reuse, R78, R11 ;  /* 0x0000004e490b7223 */ /* 0x040fe2000000000b */
[C---:B------:R-:W-:Y:S01]  /*7b20*/  FFMA R12, R73.reuse, R77, R12 ;  /* 0x0000004d490c7223 */ /* 0x040fe2000000000c */
[C---:B------:R-:W-:Y:S01]  /*7b30*/  FFMA R13, R73.reuse, R80, R13 ;  /* 0x00000050490d7223 */ /* 0x040fe2000000000d */
[----:B------:R-:W-:Y:S01]  /*7b40*/  FFMA R14, R73, R79, R14 ;  /* 0x0000004f490e7223 */ /* 0x000fe2000000000e */
[----:B------:R-:W-:Y:S01]  /*7b50*/  HADD2.F32 R75, -RZ, R130.H1_H1 ;  /* 0x30000082ff4b7230 */ /* 0x000fe20000004100 */
[----:B------:R-:W-:Y:S01]  /*7b60*/  F2FP.SATFINITE.E4M3.F32.PACK_AB_MERGE_C R78, R11, R10, RZ ;  /* 0x0000000a0b4e723e */ /* 0x000fe200048070ff */
[C---:B------:R-:W-:Y:S01]  /*7b70*/  FMUL R10, R70.reuse, R25 ;  /* 0x00000019460a7220 */ /* 0x040fe20000400000 */
[C---:B------:R-:W-:Y:S01]  /*7b80*/  FMUL R25, R70.reuse, R32 ;  /* 0x0000002046197220 */ /* 0x040fe20000400000 */
        /* <DEDUP_REMOVED lines=8> */
[C---:B------:R-:W-:Y:S01]  /*7c10*/  FMUL R19, R70.reuse, R19 ;  /* 0x0000001346137220 */ /* 0x040fe20000400000 */
[--C-:B------:R-:W-:Y:S01]  /*7c20*/  HADD2.F32 R88, -RZ, R144.reuse.H0_H0 ;  /* 0x20000090ff587230 */ /* 0x100fe20000004100 */
[----:B------:R-:W-:Y:S01]  /*7c30*/  F2FP.SATFINITE.E4M3.F32.PACK_AB_MERGE_C R14, R15, R14, RZ ;  /* 0x0000000e0f0e723e */ /* 0x000fe200048070ff */
[----:B------:R-:W-:Y:S02]  /*7c40*/  HADD2.F32 R89, -RZ, R144.H1_H1 ;  /* 0x30000090ff597230 */ /* 0x000fe40000004100 */
[C---:B------:R-:W-:Y:S01]  /*7c50*/  FFMA R19, R73.reuse, R86, R19 ;  /* 0x0000005649137223 */ /* 0x040fe20000000013 */
[C---:B------:R-:W-:Y:S01]  /*7c60*/  FFMA R0, R73.reuse, R85, R0 ;  /* 0x0000005549007223 */ /* 0x040fe20000000000 */
[----:B------:R-:W-:Y:S01]  /*7c70*/  FFMA R2, R73, R87, R2 ;  /* 0x0000005749027223 */ /* 0x000fe20000000002 */
[C---:B------:R-:W-:Y:S01]  /*7c80*/  FMUL R3, R70.reuse, R22 ;  /* 0x0000001646037220 */ /* 0x040fe20000400000 */
[C---:B------:R-:W-:Y:S01]  /*7c90*/  FMUL R22, R70.reuse, R29 ;  /* 0x0000001d46167220 */ /* 0x040fe20000400000 */
[----:B------:R-:W-:Y:S01]  /*7ca0*/  F2FP.SATFINITE.E4M3.F32.PACK_AB_MERGE_C R18, R19, R18, RZ ;  /* 0x000000121312723e */ /* 0x000fe200048070ff */
[C---:B------:R-:W-:Y:S01]  /*7cb0*/  FMUL R29, R70.reuse, R36 ;  /* 0x00000024461d7220 */ /* 0x040fe20000400000 */
        /* <DEDUP_REMOVED lines=8> */
[C---:B------:R-:W-:Y:S01]  /*7d40*/  FFMA R11, R73.reuse, R92, R11 ;  /* 0x0000005c490b7223 */ /* 0x040fe2000000000b */
[----:B------:R-:W-:Y:S01]  /*7d50*/  FMUL R26, R70, R33 ;  /* 0x00000021461a7220 */ /* 0x000fe20000400000 */
[----:B------:R-:W-:Y:S01]  /*7d60*/  F2FP.SATFINITE.E4M3.F32.PACK_AB_MERGE_C R3, R6, R3, RZ ;  /* 0x000000030603723e */ /* 0x000fe200048070ff */
        /* <DEDUP_REMOVED lines=9> */
[C---:B------:R-:W-:Y:S01]  /*7e00*/  FMUL R30, R70.reuse, R37 ;  /* 0x00000025461e7220 */ /* 0x040fe20000400000 */
[C---:B------:R-:W-:Y:S01]  /*7e10*/  FMUL R37, R70.reuse, R44 ;  /* 0x0000002c46257220 */ /* 0x040fe20000400000 */
[C---:B------:R-:W-:Y:S01]  /*7e20*/  FMUL R24, R70.reuse, R31 ;  /* 0x0000001f46187220 */ /* 0x040fe20000400000 */
[----:B------:R-:W-:Y:S01]  /*7e30*/  F2FP.F16.E4M3.UNPACK_B R150, R150.H1 ;  /* 0x00000096ff96723e */ /* 0x000fe200030006ff */
[--C-:B------:R-:W-:Y:S02]  /*7e40*/  HADD2.F32 R100, -RZ, R147.reuse.H0_H0 ;  /* 0x20000093ff647230 */ /* 0x100fe40000004100 */
[----:B------:R-:W-:Y:S01]  /*7e50*/  FMUL R27, R70, R34 ;  /* 0x00000022461b7220 */ /* 0x000fe20000400000 */
[----:B------:R-:W-:Y:S02]  /*7e60*/  HADD2.F32 R101, -RZ, R147.H1_H1 ;  /* 0x30000093ff657230 */ /* 0x000fe40000004100 */
[C---:B------:R-:W-:Y:S01]  /*7e70*/  FFMA R24, R73.reuse, R97, R24 ;  /* 0x0000006149187223 */ /* 0x040fe20000000018 */
[----:B------:R-:W-:Y:S01]  /*7e80*/  F2FP.F16.E4M3.UNPACK_B R151, R151.H1 ;  /* 0x00000097ff97723e */ /* 0x000fe200030006ff */
[C---:B------:R-:W-:Y:S01]  /*7e90*/  FFMA R25, R73.reuse, R98, R25 ;  /* 0x0000006249197223 */ /* 0x040fe20000000019 */
[C---:B------:R-:W-:Y:S01]  /*7ea0*/  FFMA R26, R73.reuse, R99, R26 ;  /* 0x00000063491a7223 */ /* 0x040fe2000000001a */
[----:B------:R-:W-:Y:S01]  /*7eb0*/  F2FP.F16.E4M3.UNPACK_B R152, R152.H1 ;  /* 0x00000098ff98723e */ /* 0x000fe200030006ff */
[C---:B------:R-:W-:Y:S01]  /*7ec0*/  FFMA R27, R73.reuse, R100, R27 ;  /* 0x00000064491b7223 */ /* 0x040fe2000000001b */
[----:B------:R-:W-:Y:S01]  /*7ed0*/  F2FP.SATFINITE.E4M3.F32.PACK_AB_MERGE_C R6, R24, R23, RZ ;  /* 0x000000171806723e */ /* 0x000fe200048070ff */
[C---:B------:R-:W-:Y:S01]  /*7ee0*/  FMUL R34, R70.reuse, R41 ;  /* 0x0000002946227220 */ /* 0x040fe20000400000 */
[C---:B------:R-:W-:Y:S01]  /*7ef0*/  FMUL R41, R70.reuse, R48 ;  /* 0x0000003046297220 */ /* 0x040fe20000400000 */
[----:B------:R-:W-:Y:S01]  /*7f00*/  FMUL R28, R70, R35 ;  /* 0x00000023461c7220 */ /* 0x000fe20000400000 */
[----:B------:R-:W-:Y:S01]  /*7f10*/  F2FP.F16.E4M3.UNPACK_B R153, R153.H1 ;  /* 0x00000099ff99723e */ /* 0x000fe200030006ff */
[--C-:B------:R-:W-:Y:S01]  /*7f20*/  HADD2.F32 R104, -RZ, R148.reuse.H0_H0 ;  /* 0x20000094ff687230 */ /* 0x100fe20000004100 */
[----:B------:R-:W-:Y:S01]  /*7f30*/  F2FP.SATFINITE.E4M3.F32.PACK_AB_MERGE_C R6, R22, R21, R6 ;  /* 0x000000151606723e */ /* 0x000fe20004807006 */
[C---:B------:R-:W-:Y:S01]  /*7f40*/  FFMA R28, R73.reuse, R101, R28 ;  /* 0x00000065491c7223 */ /* 0x040fe2000000001c */
[C---:B------:R-:W-:Y:S01]  /*7f50*/  FFMA R29, R73.reuse, R102, R29 ;  /* 0x00000066491d7223 */ /* 0x040fe2000000001d */
[C---:B------:R-:W-:Y:S01]  /*7f60*/  FFMA R30, R73.reuse, R103, R30 ;  /* 0x00000067491e7223 */ /* 0x040fe2000000001e */
[----:B------:R-:W-:Y:S02]  /*7f70*/  HADD2.F32 R105, -RZ, R148.H1_H1 ;  /* 0x30000094ff697230 */ /* 0x000fe40000004100 */
[C---:B------:R-:W-:Y:S01]  /*7f80*/  FMUL R31, R70.reuse, R38 ;  /* 0x00000026461f7220 */ /* 0x040fe20000400000 */
[----:B------:R-:W-:Y:S01]  /*7f90*/  F2FP.F16.E4M3.UNPACK_B R154, R154.H1 ;  /* 0x0000009aff9a723e */ /* 0x000fe200030006ff */
[C---:B------:R-:W-:Y:S01]  /*7fa0*/  FMUL R38, R70.reuse, R45 ;  /* 0x0000002d46267220 */ /* 0x040fe20000400000 */
[C---:B------:R-:W-:Y:S01]  /*7fb0*/  FMUL R45, R70.reuse, R52 ;  /* 0x00000034462d7220 */ /* 0x040fe20000400000 */
[----:B------:R-:W-:Y:S01]  /*7fc0*/  F2FP.F16.E4M3.UNPACK_B R155, R155.H1 ;  /* 0x0000009bff9b723e */ /* 0x000fe200030006ff */
[----:B------:R-:W-:Y:S01]  /*7fd0*/  FFMA R31, R73, R104, R31 ;  /* 0x00000068491f7223 */ /* 0x000fe2000000001f */
[----:B------:R-:W-:Y:S01]  /*7fe0*/  FMUL R52, R70, R59 ;  /* 0x0000003b46347220 */ /* 0x000fe20000400000 */
[----:B------:R-:W-:Y:S01]  /*7ff0*/  IADD3 R68, PT, PT, R68, 0x1, RZ ;  /* 0x0000000144447810 */ /* 0x000fe20007ffe0ff */
[C---:B------:R-:W-:Y:S01]  /*8000*/  FMUL R59, R70.reuse, R66 ;  /* 0x00000042463b7220 */ /* 0x040fe20000400000 */
[----:B------:R-:W-:Y:S01]  /*8010*/  F2FP.SATFINITE.E4M3.F32.PACK_AB_MERGE_C R66, R13, R12, R14 ;  /* 0x0000000c0d42723e */ /* 0x000fe2000480700e */
[C---:B------:R-:W-:Y:S01]  /*8020*/  FMUL R32, R70.reuse, R39 ;  /* 0x0000002746207220 */ /* 0x040fe20000400000 */
[--C-:B------:R-:W-:Y:S02]  /*8030*/  HADD2.F32 R108, -RZ, R149.reuse.H0_H0 ;  /* 0x20000095ff6c7230 */ /* 0x100fe40000004100 */
[C---:B------:R-:W-:Y:S01]  /*8040*/  FMUL R35, R70.reuse, R42 ;  /* 0x0000002a46237220 */ /* 0x040fe20000400000 */
[----:B------:R-:W-:Y:S02]  /*8050*/  HADD2.F32 R109, -RZ, R149.H1_H1 ;  /* 0x30000095ff6d7230 */ /* 0x000fe40000004100 */
[C---:B------:R-:W-:Y:S01]  /*8060*/  FFMA R32, R73.reuse, R105, R32 ;  /* 0x0000006949207223 */ /* 0x040fe20000000020 */
[----:B------:R-:W-:Y:S01]  /*8070*/  FMUL R36, R70, R43 ;  /* 0x0000002b46247220 */ /* 0x000fe20000400000 */
[C---:B------:R-:W-:Y:S01]  /*8080*/  FFMA R33, R73.reuse, R106, R33 ;  /* 0x0000006a49217223 */ /* 0x040fe20000000021 */
[C---:B------:R-:W-:Y:S01]  /*8090*/  FFMA R34, R73.reuse, R107, R34 ;  /* 0x0000006b49227223 */ /* 0x040fe20000000022 */
[--C-:B------:R-:W-:Y:S01]  /*80a0*/  HADD2.F32 R112, -RZ, R150.reuse.H0_H0 ;  /* 0x20000096ff707230 */ /* 0x100fe20000004100 */
[----:B------:R-:W-:Y:S01]  /*80b0*/  F2FP.SATFINITE.E4M3.F32.PACK_AB_MERGE_C R32, R32, R31, RZ ;  /* 0x0000001f2020723e */ /* 0x000fe200048070ff */
[C---:B------:R-:W-:Y:S01]  /*80c0*/  FFMA R35, R73.reuse, R108, R35 ;  /* 0x0000006c49237223 */ /* 0x040fe20000000023 */
[----:B------:R-:W-:Y:S02]  /*80d0*/  HADD2.F32 R113, -RZ, R150.H1_H1 ;  /* 0x30000096ff717230 */ /* 0x000fe40000004100 */
[----:B------:R-:W-:Y:S01]  /*80e0*/  FMUL R39, R70, R46 ;  /* 0x0000002e46277220 */ /* 0x000fe20000400000 */
[----:B------:R-:W-:Y:S01]  /*80f0*/  F2FP.SATFINITE.E4M3.F32.PACK_AB_MERGE_C R32, R30, R29, R32 ;  /* 0x0000001d1e20723e */ /* 0x000fe20004807020 */
[C---:B------:R-:W-:Y:S01]  /*8100*/  FFMA R36, R73.reuse, R109, R36 ;  /* 0x0000006d49247223 */ /* 0x040fe20000000024 */
[C---:B------:R-:W-:Y:S01]  /*8110*/  FMUL R40, R70.reuse, R47 ;  /* 0x0000002f46287220 */ /* 0x040fe20000400000 */
        /* <DEDUP_REMOVED lines=10> */
[C---:B------:R-:W-:Y:S01]  /*81c0*/  FMUL R50, R70.reuse, R57 ;  /* 0x0000003946327220 */ /* 0x040fe20000400000 */
[C---:B------:R-:W-:Y:S01]  /*81d0*/  FMUL R57, R70.reuse, R64 ;  /* 0x0000004046397220 */ /* 0x040fe20000400000 */
[----:B------:R-:W-:Y:S01]  /*81e0*/  FFMA R42, R73, R115, R42 ;  /* 0x00000073492a7223 */ /* 0x000fe2000000002a */
[C---:B------:R-:W-:Y:S01]  /*81f0*/  FMUL R46, R70.reuse, R53 ;  /* 0x00000035462e7220 */ /* 0x040fe20000400000 */
[--C-:B------:R-:W-:Y:S01]  /*8200*/  HADD2.F32 R120, -RZ, R152.reuse.H0_H0 ;  /* 0x20000098ff787230 */ /* 0x100fe20000004100 */
[----:B------:R-:W-:Y:S01]  /*8210*/  F2FP.SATFINITE.E4M3.F32.PACK_AB_MERGE_C R64, R5, R4, R76 ;  /* 0x000000040540723e */ /* 0x000fe2000480704c */
[C---:B------:R-:W-:Y:S01]  /*8220*/  FMUL R51, R70.reuse, R58 ;  /* 0x0000003a46337220 */ /* 0x040fe20000400000 */
[C---:B------:R-:W-:Y:S01]  /*8230*/  FMUL R53, R70.reuse, R60 ;  /* 0x0000003c46357220 */ /* 0x040fe20000400000 */
[C---:B------:R-:W-:Y:S01]  /*8240*/  FFMA R43, R73.reuse, R116, R43 ;  /* 0x00000074492b7223 */ /* 0x040fe2000000002b */
[----:B------:R-:W-:Y:S02]  /*8250*/  HADD2.F32 R121, -RZ, R152.H1_H1 ;  /* 0x30000098ff797230 */ /* 0x000fe40000004100 */
[C---:B------:R-:W-:Y:S01]  /*8260*/  FMUL R47, R70.reuse, R54 ;  /* 0x00000036462f7220 */ /* 0x040fe20000400000 */
[C---:B------:R-:W-:Y:S01]  /*8270*/  FMUL R58, R70.reuse, R65 ;  /* 0x00000041463a7220 */ /* 0x040fe20000400000 */
[----:B------:R-:W-:Y:S01]  /*8280*/  FMUL R60, R70, R67 ;  /* 0x00000043463c7220 */ /* 0x000fe20000400000 */
[----:B------:R-:W-:Y:S01]  /*8290*/  F2FP.SATFINITE.E4M3.F32.PACK_AB_MERGE_C R5, R20, R11, RZ ;  /* 0x0000000b1405723e */ /* 0x000fe200048070ff */
[----:B------:R-:W-:Y:S01]  /*82a0*/  FFMA R44, R73, R117, R44 ;  /* 0x00000075492c7223 */ /* 0x000fe2000000002c */
[C---:B------:R-:W-:Y:S01]  /*82b0*/  FMUL R48, R70.reuse, R55 ;  /* 0x0000003746307220 */ /* 0x040fe20000400000 */
[----:B------:R-:W-:Y:S01]  /*82c0*/  F2FP.SATFINITE.E4M3.F32.PACK_AB_MERGE_C R65, R9, R8, R78 ;  /* 0x000000080941723e */ /* 0x000fe2000480704e */
[----:B------:R-:W-:Y:S01]  /*82d0*/  FFMA R45, R73, R118, R45 ;  /* 0x00000076492d7223 */ /* 0x000fe2000000002d */
[----:B------:R-:W-:Y:S01]  /*82e0*/  F2FP.SATFINITE.E4M3.F32.PACK_AB_MERGE_C R67, R17, R16, R18 ;  /* 0x000000101143723e */ /* 0x000fe20004807012 */
[----:B------:R-:W-:Y:S01]  /*82f0*/  FMUL R49, R70, R56 ;  /* 0x0000003846317220 */ /* 0x000fe20000400000 */
[C---:B------:R-:W-:Y:S01]  /*8300*/  FFMA R46, R73.reuse, R119, R46 ;  /* 0x00000077492e7223 */ /* 0x040fe2000000002e */
[--C-:B------:R-:W-:Y:S02]  /*8310*/  HADD2.F32 R124, -RZ, R153.reuse.H0_H0 ;  /* 0x20000099ff7c7230 */ /* 0x100fe40000004100 */
[C---:B------:R-:W-:Y:S01]  /*8320*/  FFMA R47, R73.reuse, R120, R47 ;  /* 0x00000078492f7223 */ /* 0x040fe2000000002f */
[----:B------:R1:W-:Y:S01]  /*8330*/  STS.128 [R137+UR44+0x6200], R64 ;  /* 0x0062004089007988 */ /* 0x0003e20008000c2c */
[----:B------:R-:W-:Y:S01]  /*8340*/  HADD2.F32 R125, -RZ, R153.H1_H1 ;  /* 0x30000099ff7d7230 */ /* 0x000fe20000004100 */
[----:B------:R-:W-:Y:S01]  /*8350*/  F2FP.SATFINITE.E4M3.F32.PACK_AB_MERGE_C R5, R10, R7, R5 ;  /* 0x000000070a05723e */ /* 0x000fe20004807005 */
[C---:B------:R-:W-:Y:S01]  /*8360*/  FFMA R48, R73.reuse, R121, R48 ;  /* 0x0000007949307223 */ /* 0x040fe20000000030 */
[----:B------:R-:W-:Y:S01]  /*8370*/  F2FP.SATFINITE.E4M3.F32.PACK_AB_MERGE_C R7, R28, R27, RZ ;  /* 0x0000001b1c07723e */ /* 0x000fe200048070ff */
        /* <DEDUP_REMOVED lines=8> */
[----:B------:R-:W-:Y:S01]  /*8400*/  FMUL R56, R70, R63 ;  /* 0x0000003f46387220 */ /* 0x000fe20000400000 */
[----:B------:R-:W-:Y:S01]  /*8410*/  F2FP.SATFINITE.E4M3.F32.PACK_AB_MERGE_C R4, R2, R0, R3 ;  /* 0x000000000204723e */ /* 0x000fe20004807003 */
[C---:B------:R-:W-:Y:S01]  /*8420*/  FFMA R53, R73.reuse, R126, R53 ;  /* 0x0000007e49357223 */ /* 0x040fe20000000035 */
[----:B------:R-:W-:Y:S01]  /*8430*/  F2FP.SATFINITE.E4M3.F32.PACK_AB_MERGE_C R7, R26, R25, R7 ;  /* 0x000000191a07723e */ /* 0x000fe20004807007 */
[C---:B------:R-:W-:Y:S01]  /*8440*/  FFMA R54, R73.reuse, R127, R54 ;  /* 0x0000007f49367223 */ /* 0x040fe20000000036 */
[--C-:B------:R-:W-:Y:S02]  /*8450*/  HADD2.F32 R74, -RZ, R155.reuse.H0_H0 ;  /* 0x2000009bff4a7230 */ /* 0x100fe40000004100 */
[C---:B------:R-:W-:Y:S01]  /*8460*/  FFMA R55, R73.reuse, R128, R55 ;  /* 0x0000008049377223 */ /* 0x040fe20000000037 */
[----:B------:R-:W-:Y:S01]  /*8470*/  HADD2.F32 R131, -RZ, R155.H1_H1 ;  /* 0x3000009bff837230 */ /* 0x000fe20000004100 */
[----:B------:R1:W-:Y:S01]  /*8480*/  STS.128 [R179+0x6010], R4 ;  /* 0x00601004b3007388 */ /* 0x0003e20000000c00 */
[----:B------:R-:W-:Y:S01]  /*8490*/  F2FP.SATFINITE.E4M3.F32.PACK_AB_MERGE_C R35, R36, R35, RZ ;  /* 0x000000232423723e */ /* 0x000fe200048070ff */
[C---:B------:R-:W-:Y:S01]  /*84a0*/  FFMA R56, R73.reuse, R129, R56 ;  /* 0x0000008149387223 */ /* 0x040fe20000000038 */
[----:B------:R-:W-:Y:S01]  /*84b0*/  F2FP.SATFINITE.E4M3.F32.PACK_AB_MERGE_C R39, R40, R39, RZ ;  /* 0x000000272827723e */ /* 0x000fe200048070ff */
[C---:B------:R-:W-:Y:S01]  /*84c0*/  FFMA R57, R73.reuse, R72, R57 ;  /* 0x0000004849397223 */ /* 0x040fe20000000039 */
[----:B------:R-:W-:Y:S01]  /*84d0*/  F2FP.SATFINITE.E4M3.F32.PACK_AB_MERGE_C R43, R44, R43, RZ ;  /* 0x0000002b2c2b723e */ /* 0x000fe200048070ff */
[C---:B------:R-:W-:Y:S01]  /*84e0*/  FFMA R58, R73.reuse, R75, R58 ;  /* 0x0000004b493a7223 */ /* 0x040fe2000000003a */
[C---:B------:R-:W-:Y:S01]  /*84f0*/  FFMA R59, R73.reuse, R74, R59 ;  /* 0x0000004a493b7223 */ /* 0x040fe2000000003b */
[----:B------:R-:W-:Y:S01]  /*8500*/  F2FP.SATFINITE.E4M3.F32.PACK_AB_MERGE_C R33, R34, R33, R35 ;  /* 0x000000212221723e */ /* 0x000fe20004807023 */
        /* <DEDUP_REMOVED lines=11> */
[----:B------:R-:W-:Y:S05]  /*85c0*/  F2FP.SATFINITE.E4M3.F32.PACK_AB_MERGE_C R51, R58, R57, R59 ;  /* 0x000000393a33723e */ /* 0x000fea000480703b */
        /* <DEDUP_REMOVED lines=10> */
[----:B------:R-:W-:Y:S02]  /*8670*/  UIADD3 UR9, UPT, UPT, UR49, 0x40, URZ ;  /* 0x0000004031097890 */ /* 0x000fe4000fffe0ff */
[----:B------:R-:W-:Y:S01]  /*8680*/  UIADD3 UR8, UPT, UPT, UR44, 0x6200, URZ ;  /* 0x000062002c087890 */ /* 0x000fe2000fffe0ff */
[----:B------:R-:W-:Y:S01]  /*8690*/  UMOV UR10, UR50 ;  /* 0x00000032000a7c82 */ /* 0x000fe20008000000 */
[----:B------:R-:W-:Y:S01]  /*86a0*/  UMOV UR11, UR36 ;  /* 0x00000024000b7c82 */ /* 0x000fe20008000000 */
[----:B--2---:R-:W-:Y:S04]  /*86b0*/  UIADD3 UR4, UP0, UPT, UR6, 0x680, URZ ;  /* 0x0000068006047890 */ /* 0x004fe8000ff1e0ff */
[----:B------:R-:W-:Y:S09]  /*86c0*/  UIADD3.X UR5, UPT, UPT, URZ, UR7, URZ, UP0, !UPT ;  /* 0x00000007ff057290 */ /* 0x000ff200087fe4ff */
[----:B------:R2:W-:Y:S01]  /*86d0*/  UTMASTG.3D [UR8], [UR4] ;  /* 0x00000008040073b5 */ /* 0x0005e20008010000 */
[----:B------:R0:W-:Y:S01]  /*86e0*/  UTMACMDFLUSH ;  /* 0x00000000000079b7 */ /* 0x0001e20000000000 */
[----:B--2---:R-:W-:Y:S04]  /*86f0*/  DEPBAR.LE SB0, 0x1 ;  /* 0x000080400000791a */ /* 0x004fe80000000000 */
.L_x_112:
[----:B------:R-:W-:Y:S05]  /*8700*/  BSYNC.RECONVERGENT B0 ;  /* 0x0000000000007941 */ /* 0x000fea0003800200 */
.L_x_111:
[----:B------:R-:W-:Y:S01]  /*8710*/  R2UR UR4, R160 ;  /* 0x00000000a00472ca */ /* 0x000fe200000e0000 */
[----:B------:R-:W-:Y:S01]  /*8720*/  BAR.SYNC.DEFER_BLOCKING 0x1, 0x80 ;  /* 0x0042000000007b1d */ /* 0x000fe20000010000 */
[----:B------:R-:W-:Y:S01]  /*8730*/  ISETP.NE.AND P0, PT, R162, 0x2, PT ;  /* 0x00000002a200780c */ /* 0x000fe20003f05270 */
[----:B------:R-:W-:Y:S01]  /*8740*/  UISETP.NE.AND UP0, UPT, UR46, URZ, UPT ;  /* 0x000000ff2e00728c */ /* 0x000fe2000bf05270 */
[----:B------:R-:W-:Y:S01]  /*8750*/  ISETP.NE.AND P1, PT, R68, 0x4, PT ;  /* 0x000000044400780c */ /* 0x000fe20003f25270 */
[----:B------:R-:W-:Y:S01]  /*8760*/  UIADD3 UR20, UPT, UPT, UR37, UR63, URZ ;  /* 0x0000003f25147290 */ /* 0x000fe2000fffe0ff */
[----:B------:R-:W-:Y:S02]  /*8770*/  SEL R0, RZ, 0x1, P0 ;  /* 0x00000001ff007807 */ /* 0x000fe40000000000 */
[----:B------:R-:W-:Y:S02]  /*8780*/  SEL R3, RZ, 0x1, P1 ;  /* 0x00000001ff037807 */ /* 0x000fe40000800000 */
[----:B------:R-:W-:Y:S02]  /*8790*/  LOP3.LUT R167, R167, R0, RZ, 0x3c, !PT ;  /* 0x00000000a7a77212 */ /* 0x000fe400078e3cff */
[----:B------:R-:W-:Y:S01]  /*87a0*/  LOP3.LUT R168, R168, R3, RZ, 0x3c, !PT ;  /* 0x00000003a8a87212 */ /* 0x000fe200078e3cff */
[----:B------:R-:W-:Y:S01]  /*87b0*/  UIADD3 UR16, UPT, UPT, UR38, UR4, URZ ;  /* 0x0000000426107290 */ /* 0x000fe2000fffe0ff */
[----:B------:R-:W-:Y:S02]  /*87c0*/  SEL R162, R162, RZ, P0 ;  /* 0x000000ffa2a27207 */ /* 0x000fe40000000000 */
[----:B------:R-:W-:Y:S01]  /*87d0*/  SEL R68, R68, RZ, P1 ;  /* 0x000000ff44447207 */ /* 0x000fe20000800000 */
[----:B------:R-:W-:Y:S01]  /*87e0*/  UMOV UR36, UR59 ;  /* 0x0000003b00247c82 */ /* 0x000fe20008000000 */
[----:B------:R-:W-:Y:S07]  /*87f0*/  BRA.U UP0, `(.L_x_113) ;  /* 0xffffffc5005c7547 */ /* 0x000fee000b83ffff */
[----:B------:R-:W-:Y:S05]  /*8800*/  EXIT ;  /* 0x000000000000794d */ /* 0x000fea0003800000 */
.L_x_24:
[----:B--2---:R2:W3:Y:S02]  /*8810*/  SYNCS.PHASECHK.TRANS64.TRYWAIT P0, [R3+URZ+0xf0], R2 ;  /* 0x0000f002030075a7 */ /* 0x0044e400080011ff */
[----:B---3--:R-:W-:Y:S05]  /*8820*/  @!P0 NANOSLEEP.SYNCS 0x989680 ;  /* 0x009896800000895d */ /* 0x008fea0003900000 */
[----:B------:R-:W3:Y:S02]  /*8830*/  @!P0 SYNCS.PHASECHK.TRANS64 P0, [R3+URZ+0xf0], R2 ;  /* 0x0000f002030085a7 */ /* 0x000ee400080010ff */
[----:B---3--:R-:W-:Y:S05]  /*8840*/  @!P0 BRA `(.L_x_24) ;  /* 0xfffffffc00f08947 */ /* 0x008fea000383ffff */
[----:B------:R-:W-:Y:S05]  /*8850*/  BRA `(.L_x_114) ;  /* 0xffffff90000c7947 */ /* 0x000fea000383ffff */
.L_x_27:
[----:B-1----:R-:W-:-:S07]  /*8860*/  MOV R0, UR33 ;  /* 0x0000002100007c02 */ /* 0x002fce0008000f00 */
.L_x_115:
[----:B-1----:R1:W2:Y:S02]  /*8870*/  SYNCS.PHASECHK.TRANS64.TRYWAIT P0, [R0+URZ+0x28], R3 ;  /* 0x00002803000075a7 */ /* 0x0022a400080011ff */
[----:B--2---:R-:W-:Y:S05]  /*8880*/  @!P0 NANOSLEEP.SYNCS 0x989680 ;  /* 0x009896800000895d */ /* 0x004fea0003900000 */
[----:B------:R-:W2:Y:S02]  /*8890*/  @!P0 SYNCS.PHASECHK.TRANS64 P0, [R0+URZ+0x28], R3 ;  /* 0x00002803000085a7 */ /* 0x000ea400080010ff */
[----:B--2---:R-:W-:Y:S05]  /*88a0*/  @!P0 BRA `(.L_x_115) ;  /* 0xfffffffc00f08947 */ /* 0x004fea000383ffff */
[----:B------:R-:W-:Y:S05]  /*88b0*/  BRA `(.L_x_26) ;  /* 0xffffff9000547947 */ /* 0x000fea000383ffff */
.L_x_34:
[----:B-1----:R-:W-:-:S07]  /*88c0*/  MOV R0, UR17 ;  /* 0x0000001100007c02 */ /* 0x002fce0008000f00 */
.L_x_116:
[----:B-1----:R1:W2:Y:S02]  /*88d0*/  SYNCS.PHASECHK.TRANS64.TRYWAIT P0, [R0+URZ+0x28], R3 ;  /* 0x00002803000075a7 */ /* 0x0022a400080011ff */
[----:B--2---:R-:W-:Y:S05]  /*88e0*/  @!P0 NANOSLEEP.SYNCS 0x989680 ;  /* 0x009896800000895d */ /* 0x004fea0003900000 */
[----:B------:R-:W2:Y:S02]  /*88f0*/  @!P0 SYNCS.PHASECHK.TRANS64 P0, [R0+URZ+0x28], R3 ;  /* 0x00002803000085a7 */ /* 0x000ea400080010ff */
[----:B--2---:R-:W-:Y:S05]  /*8900*/  @!P0 BRA `(.L_x_116) ;  /* 0xfffffffc00f08947 */ /* 0x004fea000383ffff */
[----:B------:R-:W-:Y:S05]  /*8910*/  BRA `(.L_x_33) ;  /* 0xffffff9400107947 */ /* 0x000fea000383ffff */
.L_x_39:
[----:B-1----:R1:W2:Y:S02]  /*8920*/  SYNCS.PHASECHK.TRANS64.TRYWAIT P0, [R3+URZ+0x80], R0 ;  /* 0x00008000030075a7 */ /* 0x0022a400080011ff */
[----:B--2---:R-:W-:Y:S05]  /*8930*/  @!P0 NANOSLEEP.SYNCS 0x989680 ;  /* 0x009896800000895d */ /* 0x004fea0003900000 */
[----:B------:R-:W2:Y:S02]  /*8940*/  @!P0 SYNCS.PHASECHK.TRANS64 P0, [R3+URZ+0x80], R0 ;  /* 0x00008000030085a7 */ /* 0x000ea400080010ff */
[----:B--2---:R-:W-:Y:S05]  /*8950*/  @!P0 BRA `(.L_x_39) ;  /* 0xfffffffc00f08947 */ /* 0x004fea000383ffff */
[----:B------:R-:W-:Y:S05]  /*8960*/  BRA `(.L_x_117) ;  /* 0xffffff9400b47947 */ /* 0x000fea000383ffff */
.L_x_43:
[----:B-1----:R-:W-:-:S07]  /*8970*/  MOV R0, UR4 ;  /* 0x0000000400007c02 */ /* 0x002fce0008000f00 */
.L_x_118:
[----:B-1----:R1:W2:Y:S02]  /*8980*/  SYNCS.PHASECHK.TRANS64.TRYWAIT P0, [R0+URZ], R3 ;  /* 0x00000003000075a7 */ /* 0x0022a400080011ff */
[----:B--2---:R-:W-:Y:S05]  /*8990*/  @!P0 NANOSLEEP.SYNCS 0x989680 ;  /* 0x009896800000895d */ /* 0x004fea0003900000 */
[----:B------:R-:W2:Y:S02]  /*89a0*/  @!P0 SYNCS.PHASECHK.TRANS64 P0, [R0+URZ], R3 ;  /* 0x00000003000085a7 */ /* 0x000ea400080010ff */
[----:B--2---:R-:W-:Y:S05]  /*89b0*/  @!P0 BRA `(.L_x_118) ;  /* 0xfffffffc00f08947 */ /* 0x004fea000383ffff */
[----:B------:R-:W-:Y:S05]  /*89c0*/  BRA `(.L_x_119) ;  /* 0xffffff9c005c7947 */ /* 0x000fea000383ffff */
.L_x_44:
[----:B------:R-:W-:-:S07]  /*89d0*/  MOV R0, UR5 ;  /* 0x0000000500007c02 */ /* 0x000fce0008000f00 */
.L_x_120:
[----:B-1----:R1:W2:Y:S02]  /*89e0*/  SYNCS.PHASECHK.TRANS64.TRYWAIT P0, [R0+URZ], R3 ;  /* 0x00000003000075a7 */ /* 0x0022a400080011ff */
[----:B--2---:R-:W-:Y:S05]  /*89f0*/  @!P0 NANOSLEEP.SYNCS 0x989680 ;  /* 0x009896800000895d */ /* 0x004fea0003900000 */
[----:B------:R-:W2:Y:S02]  /*8a00*/  @!P0 SYNCS.PHASECHK.TRANS64 P0, [R0+URZ], R3 ;  /* 0x00000003000085a7 */ /* 0x000ea400080010ff */
[----:B--2---:R-:W-:Y:S05]  /*8a10*/  @!P0 BRA `(.L_x_120) ;  /* 0xfffffffc00f08947 */ /* 0x004fea000383ffff */
[----:B------:R-:W-:Y:S05]  /*8a20*/  BRA `(.L_x_121) ;  /* 0xffffff9c00687947 */ /* 0x000fea000383ffff */
.L_x_45:
[----:B------:R-:W-:-:S07]  /*8a30*/  MOV R0, UR5 ;  /* 0x0000000500007c02 */ /* 0x000fce0008000f00 */
.L_x_122:
[----:B-1----:R1:W2:Y:S02]  /*8a40*/  SYNCS.PHASECHK.TRANS64.TRYWAIT P0, [R0+URZ], R3 ;  /* 0x00000003000075a7 */ /* 0x0022a400080011ff */
[----:B--2---:R-:W-:Y:S05]  /*8a50*/  @!P0 NANOSLEEP.SYNCS 0x989680 ;  /* 0x009896800000895d */ /* 0x004fea0003900000 */
[----:B------:R-:W2:Y:S02]  /*8a60*/  @!P0 SYNCS.PHASECHK.TRANS64 P0, [R0+URZ], R3 ;  /* 0x00000003000085a7 */ /* 0x000ea400080010ff */
[----:B--2---:R-:W-:Y:S05]  /*8a70*/  @!P0 BRA `(.L_x_122) ;  /* 0xfffffffc00f08947 */ /* 0x004fea000383ffff */
[----:B------:R-:W-:Y:S05]  /*8a80*/  BRA `(.L_x_123) ;  /* 0xffffff9c00747947 */ /* 0x000fea000383ffff */
.L_x_46:
[----:B------:R-:W-:-:S07]  /*8a90*/  MOV R0, UR5 ;  /* 0x0000000500007c02 */ /* 0x000fce0008000f00 */
.L_x_124:
[----:B-1----:R1:W2:Y:S02]  /*8aa0*/  SYNCS.PHASECHK.TRANS64.TRYWAIT P0, [R0+URZ], R3 ;  /* 0x00000003000075a7 */ /* 0x0022a400080011ff */
[----:B--2---:R-:W-:Y:S05]  /*8ab0*/  @!P0 NANOSLEEP.SYNCS 0x989680 ;  /* 0x009896800000895d */ /* 0x004fea0003900000 */
[----:B------:R-:W2:Y:S02]  /*8ac0*/  @!P0 SYNCS.PHASECHK.TRANS64 P0, [R0+URZ], R3 ;  /* 0x00000003000085a7 */ /* 0x000ea400080010ff */
[----:B--2---:R-:W-:Y:S05]  /*8ad0*/  @!P0 BRA `(.L_x_124) ;  /* 0xfffffffc00f08947 */ /* 0x004fea000383ffff */
[----:B------:R-:W-:Y:S05]  /*8ae0*/  BRA `(.L_x_125) ;  /* 0xffffff9c00807947 */ /* 0x000fea000383ffff */
.L_x_49:
[----:B-1----:R1:W2:Y:S02]  /*8af0*/  SYNCS.PHASECHK.TRANS64.TRYWAIT P0, [R2+URZ+0xe0], R5 ;  /* 0x0000e005020075a7 */ /* 0x0022a400080011ff */
[----:B--2---:R-:W-:Y:S05]  /*8b00*/  @!P0 NANOSLEEP.SYNCS 0x989680 ;  /* 0x009896800000895d */ /* 0x004fea0003900000 */
[----:B------:R-:W2:Y:S02]  /*8b10*/  @!P0 SYNCS.PHASECHK.TRANS64 P0, [R2+URZ+0xe0], R5 ;  /* 0x0000e005020085a7 */ /* 0x000ea400080010ff */
[----:B--2---:R-:W-:Y:S05]  /*8b20*/  @!P0 BRA `(.L_x_49) ;  /* 0xfffffffc00f08947 */ /* 0x004fea000383ffff */
[----:B------:R-:W-:Y:S05]  /*8b30*/  BRA `(.L_x_126) ;  /* 0xffffff9c00dc7947 */ /* 0x000fea000383ffff */
.L_x_50:
[----:B------:R-:W-:-:S07]  /*8b40*/  MOV R2, UR4 ;  /* 0x0000000400027c02 */ /* 0x000fce0008000f00 */
.L_x_127:
[----:B-1----:R1:W2:Y:S02]  /*8b50*/  SYNCS.PHASECHK.TRANS64.TRYWAIT P0, [R2+URZ+0x90], R5 ;  /* 0x00009005020075a7 */ /* 0x0022a400080011ff */
[----:B--2---:R-:W-:Y:S05]  /*8b60*/  @!P0 NANOSLEEP.SYNCS 0x989680 ;  /* 0x009896800000895d */ /* 0x004fea0003900000 */
[----:B------:R-:W2:Y:S02]  /*8b70*/  @!P0 SYNCS.PHASECHK.TRANS64 P0, [R2+URZ+0x90], R5 ;  /* 0x00009005020085a7 */ /* 0x000ea400080010ff */
[----:B--2---:R-:W-:Y:S05]  /*8b80*/  @!P0 BRA `(.L_x_127) ;  /* 0xfffffffc00f08947 */ /* 0x004fea000383ffff */
[----:B------:R-:W-:Y:S05]  /*8b90*/  BRA `(.L_x_128) ;  /* 0xffffff9c00ec7947 */ /* 0x000fea000383ffff */
.L_x_51:
[----:B-1----:R1:W2:Y:S02]  /*8ba0*/  SYNCS.PHASECHK.TRANS64.TRYWAIT P1, [R2+URZ+0x80], R5 ;  /* 0x00008005020075a7 */ /* 0x0022a400080211ff */
[----:B--2---:R-:W-:Y:S05]  /*8bb0*/  @!P1 NANOSLEEP.SYNCS 0x989680 ;  /* 0x009896800000995d */ /* 0x004fea0003900000 */
[----:B------:R-:W2:Y:S02]  /*8bc0*/  @!P1 SYNCS.PHASECHK.TRANS64 P1, [R2+URZ+0x80], R5 ;  /* 0x00008005020095a7 */ /* 0x000ea400080210ff */
[----:B--2---:R-:W-:Y:S05]  /*8bd0*/  @!P1 BRA `(.L_x_51) ;  /* 0xfffffffc00f09947 */ /* 0x004fea000383ffff */
[----:B------:R-:W-:Y:S05]  /*8be0*/  BRA `(.L_x_129) ;  /* 0xffffffa0001c7947 */ /* 0x000fea000383ffff */
.L_x_54:
[----:B------:R-:W-:-:S07]  /*8bf0*/  MOV R0, UR4 ;  /* 0x0000000400007c02 */ /* 0x000fce0008000f00 */
.L_x_130:
[----:B-1----:R1:W2:Y:S02]  /*8c00*/  SYNCS.PHASECHK.TRANS64.TRYWAIT P0, [R0+URZ+0x90], R3 ;  /* 0x00009003000075a7 */ /* 0x0022a400080011ff */
[----:B--2---:R-:W-:Y:S05]  /*8c10*/  @!P0 NANOSLEEP.SYNCS 0x989680 ;  /* 0x009896800000895d */ /* 0x004fea0003900000 */
[----:B------:R-:W2:Y:S02]  /*8c20*/  @!P0 SYNCS.PHASECHK.TRANS64 P0, [R0+URZ+0x90], R3 ;  /* 0x00009003000085a7 */ /* 0x000ea400080010ff */
[----:B--2---:R-:W-:Y:S05]  /*8c30*/  @!P0 BRA `(.L_x_130) ;  /* 0xfffffffc00f08947 */ /* 0x004fea000383ffff */
[----:B------:R-:W-:Y:S05]  /*8c40*/  BRA `(.L_x_53) ;  /* 0xffffffa000707947 */ /* 0x000fea000383ffff */
.L_x_61:
[----:B-1----:R1:W2:Y:S02]  /*8c50*/  SYNCS.PHASECHK.TRANS64.TRYWAIT P1, [R0+URZ+0x80], R5 ;  /* 0x00008005000075a7 */ /* 0x0022a400080211ff */
[----:B--2---:R-:W-:Y:S05]  /*8c60*/  @!P1 NANOSLEEP.SYNCS 0x989680 ;  /* 0x009896800000995d */ /* 0x004fea0003900000 */
[----:B------:R-:W2:Y:S02]  /*8c70*/  @!P1 SYNCS.PHASECHK.TRANS64 P1, [R0+URZ+0x80], R5 ;  /* 0x00008005000095a7 */ /* 0x000ea400080210ff */
[----:B--2---:R-:W-:Y:S05]  /*8c80*/  @!P1 BRA `(.L_x_61) ;  /* 0xfffffffc00f09947 */ /* 0x004fea000383ffff */
[----:B------:R-:W-:Y:S05]  /*8c90*/  BRA `(.L_x_131) ;  /* 0xffffffa400cc7947 */ /* 0x000fea000383ffff */
.L_x_62:
[----:B------:R-:W-:-:S07]  /*8ca0*/  MOV R3, UR18 ;  /* 0x0000001200037c02 */ /* 0x000fce0008000f00 */
.L_x_132:
[----:B-1----:R1:W2:Y:S02]  /*8cb0*/  SYNCS.PHASECHK.TRANS64.TRYWAIT P0, [R3+URZ+0xc0], R0 ;  /* 0x0000c000030075a7 */ /* 0x0022a400080011ff */
[----:B--2---:R-:W-:Y:S05]  /*8cc0*/  @!P0 NANOSLEEP.SYNCS 0x989680 ;  /* 0x009896800000895d */ /* 0x004fea0003900000 */
[----:B------:R-:W2:Y:S02]  /*8cd0*/  @!P0 SYNCS.PHASECHK.TRANS64 P0, [R3+URZ+0xc0], R0 ;  /* 0x0000c000030085a7 */ /* 0x000ea400080010ff */
[----:B--2---:R-:W-:Y:S05]  /*8ce0*/  @!P0 BRA `(.L_x_132) ;  /* 0xfffffffc00f08947 */ /* 0x004fea000383ffff */
[----:B------:R-:W-:Y:S05]  /*8cf0*/  BRA `(.L_x_133) ;  /* 0xffffffa800007947 */ /* 0x000fea000383ffff */
.L_x_65:
[----:B------:R-:W-:Y:S07]  /*8d00*/  MOV R0, UR6 ;  /* 0x0000000600007c02 */ /* 0x000fee0008000f00 */
.L_x_134:
[----:B-1----:R1:W2:Y:S02]  /*8d10*/  SYNCS.PHASECHK.TRANS64.TRYWAIT P0, [R0+URZ], R3 ;  /* 0x00000003000075a7 */ /* 0x0022a400080011ff */
[----:B--2---:R-:W-:Y:S05]  /*8d20*/  @!P0 NANOSLEEP.SYNCS 0x989680 ;  /* 0x009896800000895d */ /* 0x004fea0003900000 */
[----:B------:R-:W2:Y:S02]  /*8d30*/  @!P0 SYNCS.PHASECHK.TRANS64 P0, [R0+URZ], R3 ;  /* 0x00000003000085a7 */ /* 0x000ea400080010ff */
[----:B--2---:R-:W-:Y:S05]  /*8d40*/  @!P0 BRA `(.L_x_134) ;  /* 0xfffffffc00f08947 */ /* 0x004fea000383ffff */
[----:B------:R-:W-:Y:S05]  /*8d50*/  BRA `(.L_x_64) ;  /* 0xffffffa800207947 */ /* 0x000fea000383ffff */
.L_x_68:
[----:B------:R-:W-:-:S07]  /*8d60*/  MOV R0, UR4 ;  /* 0x0000000400007c02 */ /* 0x000fce0008000f00 */
.L_x_135:
[----:B--2---:R2:W4:Y:S02]  /*8d70*/  SYNCS.PHASECHK.TRANS64.TRYWAIT P0, [R0+URZ], R3 ;  /* 0x00000003000075a7 */ /* 0x00452400080011ff */
[----:B----4-:R-:W-:Y:S05]  /*8d80*/  @!P0 NANOSLEEP.SYNCS 0x989680 ;  /* 0x009896800000895d */ /* 0x010fea0003900000 */
[----:B------:R-:W4:Y:S02]  /*8d90*/  @!P0 SYNCS.PHASECHK.TRANS64 P0, [R0+URZ], R3 ;  /* 0x00000003000085a7 */ /* 0x000f2400080010ff */
[----:B----4-:R-:W-:Y:S05]  /*8da0*/  @!P0 BRA `(.L_x_135) ;  /* 0xfffffffc00f08947 */ /* 0x010fea000383ffff */
[----:B------:R-:W-:Y:S05]  /*8db0*/  BRA `(.L_x_136) ;  /* 0xffffffa800c07947 */ /* 0x000fea000383ffff */
.L_x_69:
[----:B------:R-:W-:-:S07]  /*8dc0*/  MOV R0, UR5 ;  /* 0x0000000500007c02 */ /* 0x000fce0008000f00 */
.L_x_137:
[----:B-1----:R1:W2:Y:S02]  /*8dd0*/  SYNCS.PHASECHK.TRANS64.TRYWAIT P0, [R0+URZ], R3 ;  /* 0x00000003000075a7 */ /* 0x0022a400080011ff */
[----:B--2---:R-:W-:Y:S05]  /*8de0*/  @!P0 NANOSLEEP.SYNCS 0x989680 ;  /* 0x009896800000895d */ /* 0x004fea0003900000 */
[----:B------:R-:W2:Y:S02]  /*8df0*/  @!P0 SYNCS.PHASECHK.TRANS64 P0, [R0+URZ], R3 ;  /* 0x00000003000085a7 */ /* 0x000ea400080010ff */
[----:B--2---:R-:W-:Y:S05]  /*8e00*/  @!P0 BRA `(.L_x_137) ;  /* 0xfffffffc00f08947 */ /* 0x004fea000383ffff */
[----:B------:R-:W-:Y:S05]  /*8e10*/  BRA `(.L_x_138) ;  /* 0xffffffa800cc7947 */ /* 0x000fea000383ffff */
.L_x_70:
[----:B------:R-:W-:-:S07]  /*8e20*/  MOV R0, UR5 ;  /* 0x0000000500007c02 */ /* 0x000fce0008000f00 */
.L_x_139:
[----:B-1----:R1:W2:Y:S02]  /*8e30*/  SYNCS.PHASECHK.TRANS64.TRYWAIT P0, [R0+URZ], R3 ;  /* 0x00000003000075a7 */ /* 0x0022a400080011ff */
[----:B--2---:R-:W-:Y:S05]  /*8e40*/  @!P0 NANOSLEEP.SYNCS 0x989680 ;  /* 0x009896800000895d */ /* 0x004fea0003900000 */
[----:B------:R-:W2:Y:S02]  /*8e50*/  @!P0 SYNCS.PHASECHK.TRANS64 P0, [R0+URZ], R3 ;  /* 0x00000003000085a7 */ /* 0x000ea400080010ff */
[----:B--2---:R-:W-:Y:S05]  /*8e60*/  @!P0 BRA `(.L_x_139) ;  /* 0xfffffffc00f08947 */ /* 0x004fea000383ffff */
[----:B------:R-:W-:Y:S05]  /*8e70*/  BRA `(.L_x_140) ;  /* 0xffffffa800d87947 */ /* 0x000fea000383ffff */
.L_x_71:
[----:B------:R-:W-:-:S07]  /*8e80*/  MOV R0, UR4 ;  /* 0x0000000400007c02 */ /* 0x000fce0008000f00 */
.L_x_141:
[----:B-1----:R1:W2:Y:S02]  /*8e90*/  SYNCS.PHASECHK.TRANS64.TRYWAIT P0, [R0+URZ], R3 ;  /* 0x00000003000075a7 */ /* 0x0022a400080011ff */
[----:B--2---:R-:W-:Y:S05]  /*8ea0*/  @!P0 NANOSLEEP.SYNCS 0x989680 ;  /* 0x009896800000895d */ /* 0x004fea0003900000 */
[----:B------:R-:W2:Y:S02]  /*8eb0*/  @!P0 SYNCS.PHASECHK.TRANS64 P0, [R0+URZ], R3 ;  /* 0x00000003000085a7 */ /* 0x000ea400080010ff */
[----:B--2---:R-:W-:Y:S05]  /*8ec0*/  @!P0 BRA `(.L_x_141) ;  /* 0xfffffffc00f08947 */ /* 0x004fea000383ffff */
[----:B------:R-:W-:Y:S05]  /*8ed0*/  BRA `(.L_x_142) ;  /* 0xffffffa800e47947 */ /* 0x000fea000383ffff */
.L_x_76:
[----:B--2---:R2:W3:Y:S02]  /*8ee0*/  SYNCS.PHASECHK.TRANS64.TRYWAIT P0, [R12+URZ+0x80], R9 ;  /* 0x000080090c0075a7 */ /* 0x0044e400080011ff */
[----:B---3--:R-:W-:Y:S05]  /*8ef0*/  @!P0 NANOSLEEP.SYNCS 0x989680 ;  /* 0x009896800000895d */ /* 0x008fea0003900000 */
[----:B------:R-:W3:Y:S02]  /*8f00*/  @!P0 SYNCS.PHASECHK.TRANS64 P0, [R12+URZ+0x80], R9 ;  /* 0x000080090c0085a7 */ /* 0x000ee400080010ff */
[----:B---3--:R-:W-:Y:S05]  /*8f10*/  @!P0 BRA `(.L_x_76) ;  /* 0xfffffffc00f08947 */ /* 0x008fea000383ffff */
[----:B------:R-:W-:Y:S05]  /*8f20*/  BRA `(.L_x_143) ;  /* 0xffffffac00fc7947 */ /* 0x000fea000383ffff */
.L_x_79:
[----:B------:R-:W-:Y:S07]  /*8f30*/  MOV R0, UR21 ;  /* 0x0000001500007c02 */ /* 0x000fee0008000f00 */
.L_x_144:
[----:B--2---:R2:W3:Y:S02]  /*8f40*/  SYNCS.PHASECHK.TRANS64.TRYWAIT P2, [R0+URZ+0x78], R11 ;  /* 0x0000780b000075a7 */ /* 0x0044e400080411ff */
[----:B---3--:R-:W-:Y:S05]  /*8f50*/  @!P2 NANOSLEEP.SYNCS 0x989680 ;  /* 0x009896800000a95d */ /* 0x008fea0003900000 */
[----:B------:R-:W3:Y:S02]  /*8f60*/  @!P2 SYNCS.PHASECHK.TRANS64 P2, [R0+URZ+0x78], R11 ;  /* 0x0000780b0000a5a7 */ /* 0x000ee400080410ff */
[----:B---3--:R-:W-:Y:S05]  /*8f70*/  @!P2 BRA `(.L_x_144) ;  /* 0xfffffffc00f0a947 */ /* 0x008fea000383ffff */
[----:B------:R-:W-:Y:S05]  /*8f80*/  BRA `(.L_x_78) ;  /* 0xffffffb400647947 */ /* 0x000fea000383ffff */
.L_x_82:
[----:B--2---:R-:W-:Y:S07]  /*8f90*/  MOV R0, UR21 ;  /* 0x0000001500007c02 */ /* 0x004fee0008000f00 */
.L_x_145:
[----:B--2---:R2:W3:Y:S02]  /*8fa0*/  SYNCS.PHASECHK.TRANS64.TRYWAIT P0, [R0+URZ+0x60], R9 ;  /* 0x00006009000075a7 */ /* 0x0044e400080011ff */
[----:B---3--:R-:W-:Y:S05]  /*8fb0*/  @!P0 NANOSLEEP.SYNCS 0x989680 ;  /* 0x009896800000895d */ /* 0x008fea0003900000 */
[----:B------:R-:W3:Y:S02]  /*8fc0*/  @!P0 SYNCS.PHASECHK.TRANS64 P0, [R0+URZ+0x60], R9 ;  /* 0x00006009000085a7 */ /* 0x000ee400080010ff */
[----:B---3--:R-:W-:Y:S05]  /*8fd0*/  @!P0 BRA `(.L_x_145) ;  /* 0xfffffffc00f08947 */ /* 0x008fea000383ffff */
[----:B------:R-:W-:Y:S05]  /*8fe0*/  BRA `(.L_x_146) ;  /* 0xffffffb400c07947 */ /* 0x000fea000383ffff */
.L_x_83:
[----:B------:R-:W-:Y:S07]  /*8ff0*/  MOV R0, UR21 ;  /* 0x0000001500007c02 */ /* 0x000fee0008000f00 */
.L_x_147:
[----:B--2---:R2:W3:Y:S02]  /*9000*/  SYNCS.PHASECHK.TRANS64.TRYWAIT P0, [R0+URZ+0x68], R9 ;  /* 0x00006809000075a7 */ /* 0x0044e400080011ff */
[----:B---3--:R-:W-:Y:S05]  /*9010*/  @!P0 NANOSLEEP.SYNCS 0x989680 ;  /* 0x009896800000895d */ /* 0x008fea0003900000 */
[----:B------:R-:W3:Y:S02]  /*9020*/  @!P0 SYNCS.PHASECHK.TRANS64 P0, [R0+URZ+0x68], R9 ;  /* 0x00006809000085a7 */ /* 0x000ee400080010ff */
[----:B---3--:R-:W-:Y:S05]  /*9030*/  @!P0 BRA `(.L_x_147) ;  /* 0xfffffffc00f08947 */ /* 0x008fea000383ffff */
[----:B------:R-:W-:Y:S05]  /*9040*/  BRA `(.L_x_148) ;  /* 0xffffffb400fc7947 */ /* 0x000fea000383ffff */
.L_x_85:
[----:B------:R-:W-:-:S07]  /*9050*/  MOV R0, UR21 ;  /* 0x0000001500007c02 */ /* 0x000fce0008000f00 */
.L_x_149:
[----:B---3--:R3:W4:Y:S02]  /*9060*/  SYNCS.PHASECHK.TRANS64.TRYWAIT P0, [R0+URZ+0x60], R3 ;  /* 0x00006003000075a7 */ /* 0x00872400080011ff */
[----:B----4-:R-:W-:Y:S05]  /*9070*/  @!P0 NANOSLEEP.SYNCS 0x989680 ;  /* 0x009896800000895d */ /* 0x010fea0003900000 */
[----:B------:R-:W4:Y:S02]  /*9080*/  @!P0 SYNCS.PHASECHK.TRANS64 P0, [R0+URZ+0x60], R3 ;  /* 0x00006003000085a7 */ /* 0x000f2400080010ff */
[----:B----4-:R-:W-:Y:S05]  /*9090*/  @!P0 BRA `(.L_x_149) ;  /* 0xfffffffc00f08947 */ /* 0x010fea000383ffff */
[----:B------:R-:W-:Y:S05]  /*90a0*/  BRA `(.L_x_150) ;  /* 0xffffffb800707947 */ /* 0x000fea000383ffff */
.L_x_87:
[----:B-1----:R1:W2:Y:S02]  /*90b0*/  SYNCS.PHASECHK.TRANS64.TRYWAIT P0, [R3+URZ+0x80], R0 ;  /* 0x00008000030075a7 */ /* 0x0022a400080011ff */
[----:B--2---:R-:W-:Y:S05]  /*90c0*/  @!P0 NANOSLEEP.SYNCS 0x989680 ;  /* 0x009896800000895d */ /* 0x004fea0003900000 */
[----:B------:R-:W2:Y:S02]  /*90d0*/  @!P0 SYNCS.PHASECHK.TRANS64 P0, [R3+URZ+0x80], R0 ;  /* 0x00008000030085a7 */ /* 0x000ea400080010ff */
[----:B--2---:R-:W-:Y:S05]  /*90e0*/  @!P0 BRA `(.L_x_87) ;  /* 0xfffffffc00f08947 */ /* 0x004fea000383ffff */
[----:B------:R-:W-:Y:S05]  /*90f0*/  BRA `(.L_x_151) ;  /* 0xffffffbc00307947 */ /* 0x000fea000383ffff */
.L_x_98:
[----:B-1----:R1:W2:Y:S02]  /*9100*/  SYNCS.PHASECHK.TRANS64.TRYWAIT P1, [R3+URZ+0x50], R0 ;  /* 0x00005000030075a7 */ /* 0x0022a400080211ff */
[----:B--2---:R-:W-:Y:S05]  /*9110*/  @!P1 NANOSLEEP.SYNCS 0x989680 ;  /* 0x009896800000995d */ /* 0x004fea0003900000 */
[----:B------:R-:W2:Y:S02]  /*9120*/  @!P1 SYNCS.PHASECHK.TRANS64 P1, [R3+URZ+0x50], R0 ;  /* 0x00005000030095a7 */ /* 0x000ea400080210ff */
[----:B--2---:R-:W-:Y:S05]  /*9130*/  @!P1 BRA `(.L_x_98) ;  /* 0xfffffffc00f09947 */ /* 0x004fea000383ffff */
[----:B------:R-:W-:Y:S05]  /*9140*/  BRA `(.L_x_97) ;  /* 0xffffffc800ac7947 */ /* 0x000fea000383ffff */
.L_x_100:
[----:B--2---:R2:W4:Y:S02]  /*9150*/  SYNCS.PHASECHK.TRANS64.TRYWAIT P0, [R186+URZ+0xa0], R5 ;  /* 0x0000a005ba0075a7 */ /* 0x00452400080011ff */
[----:B----4-:R-:W-:Y:S05]  /*9160*/  @!P0 NANOSLEEP.SYNCS 0x989680 ;  /* 0x009896800000895d */ /* 0x010fea0003900000 */
[----:B------:R-:W4:Y:S02]  /*9170*/  @!P0 SYNCS.PHASECHK.TRANS64 P0, [R186+URZ+0xa0], R5 ;  /* 0x0000a005ba0085a7 */ /* 0x000f2400080010ff */
[----:B----4-:R-:W-:Y:S05]  /*9180*/  @!P0 BRA `(.L_x_100) ;  /* 0xfffffffc00f08947 */ /* 0x010fea000383ffff */
[----:B------:R-:W-:Y:S05]  /*9190*/  BRA `(.L_x_99) ;  /* 0xffffffcc00087947 */ /* 0x000fea000383ffff */
.L_x_109:
[----:B--2---:R2:W3:Y:S02]  /*91a0*/  SYNCS.PHASECHK.TRANS64.TRYWAIT P0, [R193+URZ+0x50], R0 ;  /* 0x00005000c10075a7 */ /* 0x0044e400080011ff */
[----:B---3--:R-:W-:Y:S05]  /*91b0*/  @!P0 NANOSLEEP.SYNCS 0x989680 ;  /* 0x009896800000895d */ /* 0x008fea0003900000 */
[----:B------:R-:W3:Y:S02]  /*91c0*/  @!P0 SYNCS.PHASECHK.TRANS64 P0, [R193+URZ+0x50], R0 ;  /* 0x00005000c10085a7 */ /* 0x000ee400080010ff */
[----:B---3--:R-:W-:Y:S05]  /*91d0*/  @!P0 BRA `(.L_x_109) ;  /* 0xfffffffc00f08947 */ /* 0x008fea000383ffff */
[----:B------:R-:W-:Y:S05]  /*91e0*/  BRA `(.L_x_108) ;  /* 0xffffffe000147947 */ /* 0x000fea000383ffff */
        .weak           $__internal_0_$__cuda_sm10x_tcgen05_guardrail_trap_col_being_dealloced_not_returned_by_alloc
        .type           $__internal_0_$__cuda_sm10x_tcgen05_guardrail_trap_col_being_dealloced_not_returned_by_alloc,@function
        .size           $__internal_0_$__cuda_sm10x_tcgen05_guardrail_trap_col_being_dealloced_not_returned_by_alloc,($__internal_1_$__cuda_sm10x_tcgen05_guardrail_trap_phase_invalid_during_alloc - $__internal_0_$__cuda_sm10x_tcgen05_guardrail_trap_col_being_dealloced_not_returned_by_alloc)
$__internal_0_$__cuda_sm10x_tcgen05_guardrail_trap_col_being_dealloced_not_returned_by_alloc:
[----:B------:R-:W-:Y:S05]  /*91f0*/  BPT.TRAP 0x1 ;  /* 0x000000040000795c */ /* 0x000fea0000300000 */
[----:B------:R-:W-:-:S04]  /*9200*/  HFMA2 R3, -RZ, RZ, 0, 0 ;  /* 0x00000000ff037431 */ /* 0x000fc800000001ff */
[----:B------:R-:W-:Y:S05]  /*9210*/  RET.REL.NODEC R2 `(_ZN7cutlass13device_kernelINS_4gemm6kernel13GemmUniversalIN4cute5tupleIJiiiiEEENS1_10collective13CollectiveMmaINS1_35MainloopSm100TmaUmmaWarpSpecializedILi5ELi2ELi4ENS5_IJNS4_1CILi1EEENSA_ILi2EEESB_EEEEENS5_IJNSA_ILi128EEESF_NSA_ILi32EEEEEENS_12float_e4m3_tENS5_IJlSB_lEEESI_SJ_NS4_8TiledMMAINS4_8MMA_AtomIJNS4_10MMA_TraitsINS4_19SM100_MMA_F8F6F4_SSEJSI_SI_fSF_SF_NS4_17integral_constantINS4_4UMMA5MajorELSQ_0EEESR_NSO_INSP_7ScaleInELSS_0EEEST_EEEEEENS4_6LayoutINS5_IJSB_SB_SB_EEENS5_IJNSA_ILi0EEESY_SY_EEEEENS5_IJNS4_10UnderscoreES11_S11_EEEEENS4_23SM90_TMA_LOAD_MULTICASTENS4_14ComposedLayoutINS4_7SwizzleILi1ELi4ELi3EEENS4_18smem_ptr_flag_bitsILi8EEENSW_INS5_IJNSA_ILi8EEESG_EEENS5_IJSG_SB_EEEEEEEvNS4_8identityENS4_13SM90_TMA_LOADES1E_vS1F_EENS_8epilogue10collective18CollectiveEpilogueINS1I_23Sm100TmaWarpSpecializedILi2ELi2ELi64ELb0ELb0EEEJSH_NS5_IJNSW_ISF_SB_EENSW_INSA_ILi64EEESB_EEEEESI_SJ_SI_SJ_NS1I_6fusion15FusionCallbacksIS1M_NS1R_17LinearCombinationISI_fSI_fLNS_15FloatRoundStyleE2EEESH_S1Q_JEEENS4_5SM1004TMEM4LOAD26SM100_TMEM_LOAD_32dp32b64xES1G_NS15_INS16_ILi2ELi4ELi3EEES19_NSW_INS5_IJS1A_S1O_EEENS5_IJS1O_SB_EEEEEEENS4_39AutoVectorizingCopyWithAssumedAlignmentILi128EEENS4_14SM90_TMA_STOREES25_S27_S27_EEEvvEEEEvNT_6ParamsE) ;  /* 0xffffff6c02787950 */ /* 0x000fea0003c3ffff */
        .weak           $__internal_1_$__cuda_sm10x_tcgen05_guardrail_trap_phase_invalid_during_alloc
        .type           $__internal_1_$__cuda_sm10x_tcgen05_guardrail_trap_phase_invalid_during_alloc,@function
        .size           $__internal_1_$__cuda_sm10x_tcgen05_guardrail_trap_phase_invalid_during_alloc,($__internal_2_$__cuda_sm10x_tcgen05_guardrail_trap_unallocated_columns_being_dealloced - $__internal_1_$__cuda_sm10x_tcgen05_guardrail_trap_phase_invalid_during_alloc)
$__internal_1_$__cuda_sm10x_tcgen05_guardrail_trap_phase_invalid_during_alloc:
[----:B------:R-:W-:Y:S05]  /*9220*/  BPT.TRAP 0x1 ;  /* 0x000000040000795c */ /* 0x000fea0000300000 */
[----:B------:R-:W-:-:S04]  /*9230*/  MOV R5, 0x0 ;  /* 0x0000000000057802 */ /* 0x000fc80000000f00 */
[----:B------:R-:W-:Y:S05]  /*9240*/  RET.REL.NODEC R4 `(_ZN7cutlass13device_kernelINS_4gemm6kernel13GemmUniversalIN4cute5tupleIJiiiiEEENS1_10collective13CollectiveMmaINS1_35MainloopSm100TmaUmmaWarpSpecializedILi5ELi2ELi4ENS5_IJNS4_1CILi1EEENSA_ILi2EEESB_EEEEENS5_IJNSA_ILi128EEESF_NSA_ILi32EEEEEENS_12float_e4m3_tENS5_IJlSB_lEEESI_SJ_NS4_8TiledMMAINS4_8MMA_AtomIJNS4_10MMA_TraitsINS4_19SM100_MMA_F8F6F4_SSEJSI_SI_fSF_SF_NS4_17integral_constantINS4_4UMMA5MajorELSQ_0EEESR_NSO_INSP_7ScaleInELSS_0EEEST_EEEEEENS4_6LayoutINS5_IJSB_SB_SB_EEENS5_IJNSA_ILi0EEESY_SY_EEEEENS5_IJNS4_10UnderscoreES11_S11_EEEEENS4_23SM90_TMA_LOAD_MULTICASTENS4_14ComposedLayoutINS4_7SwizzleILi1ELi4ELi3EEENS4_18smem_ptr_flag_bitsILi8EEENSW_INS5_IJNSA_ILi8EEESG_EEENS5_IJSG_SB_EEEEEEEvNS4_8identityENS4_13SM90_TMA_LOADES1E_vS1F_EENS_8epilogue10collective18CollectiveEpilogueINS1I_23Sm100TmaWarpSpecializedILi2ELi2ELi64ELb0ELb0EEEJSH_NS5_IJNSW_ISF_SB_EENSW_INSA_ILi64EEESB_EEEEESI_SJ_SI_SJ_NS1I_6fusion15FusionCallbacksIS1M_NS1R_17LinearCombinationISI_fSI_fLNS_15FloatRoundStyleE2EEESH_S1Q_JEEENS4_5SM1004TMEM4LOAD26SM100_TMEM_LOAD_32dp32b64xES1G_NS15_INS16_ILi2ELi4ELi3EEES19_NSW_INS5_IJS1A_S1O_EEENS5_IJS1O_SB_EEEEEEENS4_39AutoVectorizingCopyWithAssumedAlignmentILi128EEENS4_14SM90_TMA_STOREES25_S27_S27_EEEvvEEEEvNT_6ParamsE) ;  /* 0xffffff6c046c7950 */ /* 0x000fea0003c3ffff */
        .weak           $__internal_2_$__cuda_sm10x_tcgen05_guardrail_trap_unallocated_columns_being_dealloced
        .type           $__internal_2_$__cuda_sm10x_tcgen05_guardrail_trap_unallocated_columns_being_dealloced,@function
        .size           $__internal_2_$__cuda_sm10x_tcgen05_guardrail_trap_unallocated_columns_being_dealloced,(.L_x_153 - $__internal_2_$__cuda_sm10x_tcgen05_guardrail_trap_unallocated_columns_being_dealloced)
$__internal_2_$__cuda_sm10x_tcgen05_guardrail_trap_unallocated_columns_being_dealloced:
[----:B------:R-:W-:Y:S05]  /*9250*/  BPT.TRAP 0x1 ;  /* 0x000000040000795c */ /* 0x000fea0000300000 */
[----:B------:R-:W-:-:S04]  /*9260*/  HFMA2 R3, -RZ, RZ, 0, 0 ;  /* 0x00000000ff037431 */ /* 0x000fc800000001ff */
[----:B------:R-:W-:Y:S05]  /*9270*/  RET.REL.NODEC R2 `(_ZN7cutlass13device_kernelINS_4gemm6kernel13GemmUniversalIN4cute5tupleIJiiiiEEENS1_10collective13CollectiveMmaINS1_35MainloopSm100TmaUmmaWarpSpecializedILi5ELi2ELi4ENS5_IJNS4_1CILi1EEENSA_ILi2EEESB_EEEEENS5_IJNSA_ILi128EEESF_NSA_ILi32EEEEEENS_12float_e4m3_tENS5_IJlSB_lEEESI_SJ_NS4_8TiledMMAINS4_8MMA_AtomIJNS4_10MMA_TraitsINS4_19SM100_MMA_F8F6F4_SSEJSI_SI_fSF_SF_NS4_17integral_constantINS4_4UMMA5MajorELSQ_0EEESR_NSO_INSP_7ScaleInELSS_0EEEST_EEEEEENS4_6LayoutINS5_IJSB_SB_SB_EEENS5_IJNSA_ILi0EEESY_SY_EEEEENS5_IJNS4_10UnderscoreES11_S11_EEEEENS4_23SM90_TMA_LOAD_MULTICASTENS4_14ComposedLayoutINS4_7SwizzleILi1ELi4ELi3EEENS4_18smem_ptr_flag_bitsILi8EEENSW_INS5_IJNSA_ILi8EEESG_EEENS5_IJSG_SB_EEEEEEEvNS4_8identityENS4_13SM90_TMA_LOADES1E_vS1F_EENS_8epilogue10collective18CollectiveEpilogueINS1I_23Sm100TmaWarpSpecializedILi2ELi2ELi64ELb0ELb0EEEJSH_NS5_IJNSW_ISF_SB_EENSW_INSA_ILi64EEESB_EEEEESI_SJ_SI_SJ_NS1I_6fusion15FusionCallbacksIS1M_NS1R_17LinearCombinationISI_fSI_fLNS_15FloatRoundStyleE2EEESH_S1Q_JEEENS4_5SM1004TMEM4LOAD26SM100_TMEM_LOAD_32dp32b64xES1G_NS15_INS16_ILi2ELi4ELi3EEES19_NSW_INS5_IJS1A_S1O_EEENS5_IJS1O_SB_EEEEEEENS4_39AutoVectorizingCopyWithAssumedAlignmentILi128EEENS4_14SM90_TMA_STOREES25_S27_S27_EEEvvEEEEvNT_6ParamsE) ;  /* 0xffffff6c02607950 */ /* 0x000fea0003c3ffff */
.L_x_152:
[----:B------:R-:W-:-:S00]  /*9280*/  BRA `(.L_x_152) ;  /* 0xfffffffc00fc7947 */ /* 0x000fc0000383ffff */
[----:B------:R-:W-:-:S00]  /*9290*/  NOP ;  /* 0x0000000000007918 */ /* 0x000fc00000000000 */
        /* <DEDUP_REMOVED lines=14> */
.L_x_153:


//--------------------- .nv.global.init           --------------------------
	.section	.nv.global.init,"aw",@progbits
.nv.global.init:
	.type		$str$27,@object
	.size		$str$27,($str$28 - $str$27)
$str$27:
        /*0000*/ 	.byte	0x28, 0x61, 0x64, 0x64, 0x72, 0x65, 0x73, 0x73, 0x20, 0x26, 0x20, 0x6d, 0x61, 0x73, 0x6b, 0x29
        /*0010*/ 	.byte	0x20, 0x3d, 0x3d, 0x20, 0x30, 0x00
	.type		$str$28,@object
	.size		$str$28,($str$26 - $str$28)
$str$28:
        /*0016*/ 	.byte	0x2f, 0x74, 0x6d, 0x70, 0x2f, 0x63, 0x75, 0x74, 0x6c, 0x61, 0x73, 0x73, 0x5f, 0x73, 0x77, 0x65
        /*0026*/ 	.byte	0x65, 0x70, 0x5f, 0x73, 0x72, 0x63, 0x2f, 0x69, 0x6e, 0x63, 0x6c, 0x75, 0x64, 0x65, 0x2f, 0x63
        /*0036*/ 	.byte	0x75, 0x74, 0x65, 0x2f, 0x70, 0x6f, 0x69, 0x6e, 0x74, 0x65, 0x72, 0x5f, 0x66, 0x6c, 0x61, 0x67
        /*0046*/ 	.byte	0x67, 0x65, 0x64, 0x2e, 0x68, 0x70, 0x70, 0x00
	.type		$str$26,@object
	.size		$str$26,($str$25 - $str$26)
$str$26:
        /*004e*/ 	.byte	0x2f, 0x74, 0x6d, 0x70, 0x2f, 0x63, 0x75, 0x74, 0x6c, 0x61, 0x73, 0x73, 0x5f, 0x73, 0x77, 0x65
        /*005e*/ 	.byte	0x65, 0x70, 0x5f, 0x73, 0x72, 0x63, 0x2f, 0x69, 0x6e, 0x63, 0x6c, 0x75, 0x64, 0x65, 0x2f, 0x63
        /*006e*/ 	.byte	0x75, 0x74, 0x65, 0x2f, 0x61, 0x74, 0x6f, 0x6d, 0x2f, 0x63, 0x6f, 0x70, 0x79, 0x5f, 0x74, 0x72
        /*007e*/ 	.byte	0x61, 0x69, 0x74, 0x73, 0x5f, 0x73, 0x6d, 0x31, 0x30, 0x30, 0x2e, 0x68, 0x70, 0x70, 0x00
	.type		$str$25,@object
	.size		$str$25,(__unnamed_1 - $str$25)
$str$25:
        /*008d*/ 	.byte	0x28, 0x28, 0x75, 0x69, 0x6e, 0x74, 0x33, 0x32, 0x5f, 0x74, 0x28, 0x74, 0x68, 0x72, 0x65, 0x61
        /*009d*/ 	.byte	0x64, 0x49, 0x64, 0x78, 0x2e, 0x78, 0x29, 0x20, 0x2f, 0x20, 0x33, 0x32, 0x29, 0x20, 0x25, 0x20
        /*00ad*/ 	.byte	0x34, 0x29, 0x20, 0x3d, 0x3d, 0x20, 0x28, 0x28, 0x28, 0x74, 0x6d, 0x65, 0x6d, 0x5f, 0x61, 0x64
        /*00bd*/ 	.byte	0x64, 0x72, 0x20, 0x3e, 0x3e, 0x20, 0x31, 0x36, 0x29, 0x20, 0x2f, 0x20, 0x33, 0x32, 0x29, 0x20
        /*00cd*/ 	.byte	0x25, 0x20, 0x34, 0x29, 0x00
	.type		__unnamed_1,@object
	.size		__unnamed_1,(__unnamed_2 - __unnamed_1)
__unnamed_1:
        /*00d2*/ 	.byte	0x61, 0x75, 0x74, 0x6f, 0x20, 0x63, 0x75, 0x74, 0x65, 0x3a, 0x3a, 0x61, 0x73, 0x5f, 0x70, 0x6f
        /* <DEDUP_REMOVED lines=24> */
        /*0262*/ 	.byte	0x43, 0x3c, 0x38, 0x31, 0x39, 0x32, 0x3e, 0x3e, 0x3e, 0x3e, 0x5d, 0x00
	.type		__unnamed_2,@object
	.size		__unnamed_2,(.L_2 - __unnamed_2)
__unnamed_2:
        /* <DEDUP_REMOVED lines=42> */
        /*050e*/ 	.byte	0x3e, 0x3e, 0x3e, 0x3e, 0x5d, 0x00
.L_2:


//--------------------- .nv.shared._ZN7cutlass13device_kernelINS_4gemm6kernel13GemmUniversalIN4cute5tupleIJiiiiEEENS1_10collective13CollectiveMmaINS1_35MainloopSm100TmaUmmaWarpSpecializedILi5ELi2ELi4ENS5_IJNS4_1CILi1EEENSA_ILi2EEESB_EEEEENS5_IJNSA_ILi128EEESF_NSA_ILi32EEEEEENS_12float_e4m3_tENS5_IJlSB_lEEESI_SJ_NS4_8TiledMMAINS4_8MMA_AtomIJNS4_10MMA_TraitsINS4_19SM100_MMA_F8F6F4_SSEJSI_SI_fSF_SF_NS4_17integral_constantINS4_4UMMA5MajorELSQ_0EEESR_NSO_INSP_7ScaleInELSS_0EEEST_EEEEEENS4_6LayoutINS5_IJSB_SB_SB_EEENS5_IJNSA_ILi0EEESY_SY_EEEEENS5_IJNS4_10UnderscoreES11_S11_EEEEENS4_23SM90_TMA_LOAD_MULTICASTENS4_14ComposedLayoutINS4_7SwizzleILi1ELi4ELi3EEENS4_18smem_ptr_flag_bitsILi8EEENSW_INS5_IJNSA_ILi8EEESG_EEENS5_IJSG_SB_EEEEEEEvNS4_8identityENS4_13SM90_TMA_LOADES1E_vS1F_EENS_8epilogue10collective18CollectiveEpilogueINS1I_23Sm100TmaWarpSpecializedILi2ELi2ELi64ELb0ELb0EEEJSH_NS5_IJNSW_ISF_SB_EENSW_INSA_ILi64EEESB_EEEEESI_SJ_SI_SJ_NS1I_6fusion15FusionCallbacksIS1M_NS1R_17LinearCombinationISI_fSI_fLNS_15FloatRoundStyleE2EEESH_S1Q_JEEENS4_5SM1004TMEM4LOAD26SM100_TMEM_LOAD_32dp32b64xES1G_NS15_INS16_ILi2ELi4ELi3EEES19_NSW_INS5_IJS1A_S1O_EEENS5_IJS1O_SB_EEEEEEENS4_39AutoVectorizingCopyWithAssumedAlignmentILi128EEENS4_14SM90_TMA_STOREES25_S27_S27_EEEvvEEEEvNT_6ParamsE --------------------------
	.section	.nv.shared._ZN7cutlass13device_kernelINS_4gemm6kernel13GemmUniversalIN4cute5tupleIJiiiiEEENS1_10collective13CollectiveMmaINS1_35MainloopSm100TmaUmmaWarpSpecializedILi5ELi2ELi4ENS5_IJNS4_1CILi1EEENSA_ILi2EEESB_EEEEENS5_IJNSA_ILi128EEESF_NSA_ILi32EEEEEENS_12float_e4m3_tENS5_IJlSB_lEEESI_SJ_NS4_8TiledMMAINS4_8MMA_AtomIJNS4_10MMA_TraitsINS4_19SM100_MMA_F8F6F4_SSEJSI_SI_fSF_SF_NS4_17integral_constantINS4_4UMMA5MajorELSQ_0EEESR_NSO_INSP_7ScaleInELSS_0EEEST_EEEEEENS4_6LayoutINS5_IJSB_SB_SB_EEENS5_IJNSA_ILi0EEESY_SY_EEEEENS5_IJNS4_10UnderscoreES11_S11_EEEEENS4_23SM90_TMA_LOAD_MULTICASTENS4_14ComposedLayoutINS4_7SwizzleILi1ELi4ELi3EEENS4_18smem_ptr_flag_bitsILi8EEENSW_INS5_IJNSA_ILi8EEESG_EEENS5_IJSG_SB_EEEEEEEvNS4_8identityENS4_13SM90_TMA_LOADES1E_vS1F_EENS_8epilogue10collective18CollectiveEpilogueINS1I_23Sm100TmaWarpSpecializedILi2ELi2ELi64ELb0ELb0EEEJSH_NS5_IJNSW_ISF_SB_EENSW_INSA_ILi64EEESB_EEEEESI_SJ_SI_SJ_NS1I_6fusion15FusionCallbacksIS1M_NS1R_17LinearCombinationISI_fSI_fLNS_15FloatRoundStyleE2EEESH_S1Q_JEEENS4_5SM1004TMEM4LOAD26SM100_TMEM_LOAD_32dp32b64xES1G_NS15_INS16_ILi2ELi4ELi3EEES19_NSW_INS5_IJS1A_S1O_EEENS5_IJS1O_SB_EEEEEEENS4_39AutoVectorizingCopyWithAssumedAlignmentILi128EEENS4_14SM90_TMA_STOREES25_S27_S27_EEEvvEEEEvNT_6ParamsE,"aw",@nobits
	.sectionflags	@""
	.align	16
	.zero		1024


//--------------------- .nv.shared.reserved.0     --------------------------
	.section	.nv.shared.reserved.0,"aw",@nobits
	.weak		__nv_reservedSMEM_offset_0_alias
	.size		__nv_reservedSMEM_offset_0_alias, 0, 64
	.other		__nv_reservedSMEM_offset_0_alias,@"STO_CUDA_RESERVED_SHARED STV_DEFAULT"
__nv_reservedSMEM_offset_0_alias:
	.zero		0
.nv.shared.reserved.0:
	.zero		64
	.weak		__nv_reservedSMEM_tcgen05_partition
	.type		__nv_reservedSMEM_tcgen05_partition,@object
	.size		__nv_reservedSMEM_tcgen05_partition,(.L_0 - __nv_reservedSMEM_tcgen05_partition)
__nv_reservedSMEM_tcgen05_partition:
	.zero		32
.L_0:


//--------------------- .nv.global                --------------------------
	.section	.nv.global,"aw",@nobits
.nv.global:
	.type		_ZN39_INTERNAL_f52ddcfc_4_k_cu_7f77c5ed_78914cute1_E,@object
	.size		_ZN39_INTERNAL_f52ddcfc_4_k_cu_7f77c5ed_78914cute1_E,(_ZN39_INTERNAL_f52ddcfc_4_k_cu_7f77c5ed_78914cuda3std3__45__cpo6cbeginE - _ZN39_INTERNAL_f52ddcfc_4_k_cu_7f77c5ed_78914cute1_E)
_ZN39_INTERNAL_f52ddcfc_4_k_cu_7f77c5ed_78914cute1_E:
	.zero		1
	.type		_ZN39_INTERNAL_f52ddcfc_4_k_cu_7f77c5ed_78914cuda3std3__45__cpo6cbeginE,@object
	.size		_ZN39_INTERNAL_f52ddcfc_4_k_cu_7f77c5ed_78914cuda3std3__45__cpo6cbeginE,(_ZN39_INTERNAL_f52ddcfc_4_k_cu_7f77c5ed_78914cuda3std3__48in_placeE - _ZN39_INTERNAL_f52ddcfc_4_k_cu_7f77c5ed_78914cuda3std3__45__cpo6cbeginE)
_ZN39_INTERNAL_f52ddcfc_4_k_cu_7f77c5ed_78914cuda3std3__45__cpo6cbeginE:
	.zero		1
	.type		_ZN39_INTERNAL_f52ddcfc_4_k_cu_7f77c5ed_78914cuda3std3__48in_placeE,@object
	.size		_ZN39_INTERNAL_f52ddcfc_4_k_cu_7f77c5ed_78914cuda3std3__48in_placeE,(_ZN39_INTERNAL_f52ddcfc_4_k_cu_7f77c5ed_78914cuda3std6ranges3__45__cpo9iter_moveE - _ZN39_INTERNAL_f52ddcfc_4_k_cu_7f77c5ed_78914cuda3std3__48in_placeE)
_ZN39_INTERNAL_f52ddcfc_4_k_cu_7f77c5ed_78914cuda3std3__48in_placeE:
	.zero		1
	.type		_ZN39_INTERNAL_f52ddcfc_4_k_cu_7f77c5ed_78914cuda3std6ranges3__45__cpo9iter_moveE,@object
	.size		_ZN39_INTERNAL_f52ddcfc_4_k_cu_7f77c5ed_78914cuda3std6ranges3__45__cpo9iter_moveE,(_ZN39_INTERNAL_f52ddcfc_4_k_cu_7f77c5ed_78914cuda3std3__45__cpo5beginE - _ZN39_INTERNAL_f52ddcfc_4_k_cu_7f77c5ed_78914cuda3std6ranges3__45__cpo9iter_moveE)
_ZN39_INTERNAL_f52ddcfc_4_k_cu_7f77c5ed_78914cuda3std6ranges3__45__cpo9iter_moveE:
	.zero		1
	.type		_ZN39_INTERNAL_f52ddcfc_4_k_cu_7f77c5ed_78914cuda3std3__45__cpo5beginE,@object
	.size		_ZN39_INTERNAL_f52ddcfc_4_k_cu_7f77c5ed_78914cuda3std3__45__cpo5beginE,(_ZN39_INTERNAL_f52ddcfc_4_k_cu_7f77c5ed_78914cuda3std3__441_GLOBAL__N__f52ddcfc_4_k_cu_7f77c5ed_78916ignoreE - _ZN39_INTERNAL_f52ddcfc_4_k_cu_7f77c5ed_78914cuda3std3__45__cpo5beginE)
_ZN39_INTERNAL_f52ddcfc_4_k_cu_7f77c5ed_78914cuda3std3__45__cpo5beginE:
	.zero		1
	.type		_ZN39_INTERNAL_f52ddcfc_4_k_cu_7f77c5ed_78914cuda3std3__441_GLOBAL__N__f52ddcfc_4_k_cu_7f77c5ed_78916ignoreE,@object
	.size		_ZN39_INTERNAL_f52ddcfc_4_k_cu_7f77c5ed_78914cuda3std3__441_GLOBAL__N__f52ddcfc_4_k_cu_7f77c5ed_78916ignoreE,(_ZN39_INTERNAL_f52ddcfc_4_k_cu_7f77c5ed_78914cute7productE - _ZN39_INTERNAL_f52ddcfc_4_k_cu_7f77c5ed_78914cuda3std3__441_GLOBAL__N__f52ddcfc_4_k_cu_7f77c5ed_78916ignoreE)
_ZN39_INTERNAL_f52ddcfc_4_k_cu_7f77c5ed_78914cuda3std3__441_GLOBAL__N__f52ddcfc_4_k_cu_7f77c5ed_78916ignoreE:
	.zero		1
	.type		_ZN39_INTERNAL_f52ddcfc_4_k_cu_7f77c5ed_78914cute7productE,@object
	.size		_ZN39_INTERNAL_f52ddcfc_4_k_cu_7f77c5ed_78914cute7productE,(_ZN39_INTERNAL_f52ddcfc_4_k_cu_7f77c5ed_78914cuda3std3__45__cpo3endE - _ZN39_INTERNAL_f52ddcfc_4_k_cu_7f77c5ed_78914cute7productE)
_ZN39_INTERNAL_f52ddcfc_4_k_cu_7f77c5ed_78914cute7productE:
	.zero		1
	.type		_ZN39_INTERNAL_f52ddcfc_4_k_cu_7f77c5ed_78914cuda3std3__45__cpo3endE,@object
	.size		_ZN39_INTERNAL_f52ddcfc_4_k_cu_7f77c5ed_78914cuda3std3__45__cpo3endE,(_ZN39_INTERNAL_f52ddcfc_4_k_cu_7f77c5ed_78914cuda3std3__419piecewise_constructE - _ZN39_INTERNAL_f52ddcfc_4_k_cu_7f77c5ed_78914cuda3std3__45__cpo3endE)
_ZN39_INTERNAL_f52ddcfc_4_k_cu_7f77c5ed_78914cuda3std3__45__cpo3endE:
	.zero		1
	.type		_ZN39_INTERNAL_f52ddcfc_4_k_cu_7f77c5ed_78914cuda3std3__419piecewise_constructE,@object
	.size		_ZN39_INTERNAL_f52ddcfc_4_k_cu_7f77c5ed_78914cuda3std3__419piecewise_constructE,(_ZN39_INTERNAL_f52ddcfc_4_k_cu_7f77c5ed_78914cuda3std3__45__cpo4cendE - _ZN39_INTERNAL_f52ddcfc_4_k_cu_7f77c5ed_78914cuda3std3__419piecewise_constructE)
_ZN39_INTERNAL_f52ddcfc_4_k_cu_7f77c5ed_78914cuda3std3__419piecewise_constructE:
	.zero		1
	.type		_ZN39_INTERNAL_f52ddcfc_4_k_cu_7f77c5ed_78914cuda3std3__45__cpo4cendE,@object
	.size		_ZN39_INTERNAL_f52ddcfc_4_k_cu_7f77c5ed_78914cuda3std3__45__cpo4cendE,(_ZN39_INTERNAL_f52ddcfc_4_k_cu_7f77c5ed_78914cuda3std6ranges3__45__cpo4swapE - _ZN39_INTERNAL_f52ddcfc_4_k_cu_7f77c5ed_78914cuda3std3__45__cpo4cendE)
_ZN39_INTERNAL_f52ddcfc_4_k_cu_7f77c5ed_78914cuda3std3__45__cpo4cendE:
	.zero		1
	.type		_ZN39_INTERNAL_f52ddcfc_4_k_cu_7f77c5ed_78914cuda3std6ranges3__45__cpo4swapE,@object
	.size		_ZN39_INTERNAL_f52ddcfc_4_k_cu_7f77c5ed_78914cuda3std6ranges3__45__cpo4swapE,(.L_10 - _ZN39_INTERNAL_f52ddcfc_4_k_cu_7f77c5ed_78914cuda3std6ranges3__45__cpo4swapE)
_ZN39_INTERNAL_f52ddcfc_4_k_cu_7f77c5ed_78914cuda3std6ranges3__45__cpo4swapE:
	.zero		1
.L_10:


//--------------------- .nv.constant0._ZN7cutlass13device_kernelINS_4gemm6kernel13GemmUniversalIN4cute5tupleIJiiiiEEENS1_10collective13CollectiveMmaINS1_35MainloopSm100TmaUmmaWarpSpecializedILi5ELi2ELi4ENS5_IJNS4_1CILi1EEENSA_ILi2EEESB_EEEEENS5_IJNSA_ILi128EEESF_NSA_ILi32EEEEEENS_12float_e4m3_tENS5_IJlSB_lEEESI_SJ_NS4_8TiledMMAINS4_8MMA_AtomIJNS4_10MMA_TraitsINS4_19SM100_MMA_F8F6F4_SSEJSI_SI_fSF_SF_NS4_17integral_constantINS4_4UMMA5MajorELSQ_0EEESR_NSO_INSP_7ScaleInELSS_0EEEST_EEEEEENS4_6LayoutINS5_IJSB_SB_SB_EEENS5_IJNSA_ILi0EEESY_SY_EEEEENS5_IJNS4_10UnderscoreES11_S11_EEEEENS4_23SM90_TMA_LOAD_MULTICASTENS4_14ComposedLayoutINS4_7SwizzleILi1ELi4ELi3EEENS4_18smem_ptr_flag_bitsILi8EEENSW_INS5_IJNSA_ILi8EEESG_EEENS5_IJSG_SB_EEEEEEEvNS4_8identityENS4_13SM90_TMA_LOADES1E_vS1F_EENS_8epilogue10collective18CollectiveEpilogueINS1I_23Sm100TmaWarpSpecializedILi2ELi2ELi64ELb0ELb0EEEJSH_NS5_IJNSW_ISF_SB_EENSW_INSA_ILi64EEESB_EEEEESI_SJ_SI_SJ_NS1I_6fusion15FusionCallbacksIS1M_NS1R_17LinearCombinationISI_fSI_fLNS_15FloatRoundStyleE2EEESH_S1Q_JEEENS4_5SM1004TMEM4LOAD26SM100_TMEM_LOAD_32dp32b64xES1G_NS15_INS16_ILi2ELi4ELi3EEES19_NSW_INS5_IJS1A_S1O_EEENS5_IJS1O_SB_EEEEEEENS4_39AutoVectorizingCopyWithAssumedAlignmentILi128EEENS4_14SM90_TMA_STOREES25_S27_S27_EEEvvEEEEvNT_6ParamsE --------------------------
	.section	.nv.constant0._ZN7cutlass13device_kernelINS_4gemm6kernel13GemmUniversalIN4cute5tupleIJiiiiEEENS1_10collective13CollectiveMmaINS1_35MainloopSm100TmaUmmaWarpSpecializedILi5ELi2ELi4ENS5_IJNS4_1CILi1EEENSA_ILi2EEESB_EEEEENS5_IJNSA_ILi128EEESF_NSA_ILi32EEEEEENS_12float_e4m3_tENS5_IJlSB_lEEESI_SJ_NS4_8TiledMMAINS4_8MMA_AtomIJNS4_10MMA_TraitsINS4_19SM100_MMA_F8F6F4_SSEJSI_SI_fSF_SF_NS4_17integral_constantINS4_4UMMA5MajorELSQ_0EEESR_NSO_INSP_7ScaleInELSS_0EEEST_EEEEEENS4_6LayoutINS5_IJSB_SB_SB_EEENS5_IJNSA_ILi0EEESY_SY_EEEEENS5_IJNS4_10UnderscoreES11_S11_EEEEENS4_23SM90_TMA_LOAD_MULTICASTENS4_14ComposedLayoutINS4_7SwizzleILi1ELi4ELi3EEENS4_18smem_ptr_flag_bitsILi8EEENSW_INS5_IJNSA_ILi8EEESG_EEENS5_IJSG_SB_EEEEEEEvNS4_8identityENS4_13SM90_TMA_LOADES1E_vS1F_EENS_8epilogue10collective18CollectiveEpilogueINS1I_23Sm100TmaWarpSpecializedILi2ELi2ELi64ELb0ELb0EEEJSH_NS5_IJNSW_ISF_SB_EENSW_INSA_ILi64EEESB_EEEEESI_SJ_SI_SJ_NS1I_6fusion15FusionCallbacksIS1M_NS1R_17LinearCombinationISI_fSI_fLNS_15FloatRoundStyleE2EEESH_S1Q_JEEENS4_5SM1004TMEM4LOAD26SM100_TMEM_LOAD_32dp32b64xES1G_NS15_INS16_ILi2ELi4ELi3EEES19_NSW_INS5_IJS1A_S1O_EEENS5_IJS1O_SB_EEEEEEENS4_39AutoVectorizingCopyWithAssumedAlignmentILi128EEENS4_14SM90_TMA_STOREES25_S27_S27_EEEvvEEEEvNT_6ParamsE,"a",@progbits
	.sectionflags	@""
	.align	4
.nv.constant0._ZN7cutlass13device_kernelINS_4gemm6kernel13GemmUniversalIN4cute5tupleIJiiiiEEENS1_10collective13CollectiveMmaINS1_35MainloopSm100TmaUmmaWarpSpecializedILi5ELi2ELi4ENS5_IJNS4_1CILi1EEENSA_ILi2EEESB_EEEEENS5_IJNSA_ILi128EEESF_NSA_ILi32EEEEEENS_12float_e4m3_tENS5_IJlSB_lEEESI_SJ_NS4_8TiledMMAINS4_8MMA_AtomIJNS4_10MMA_TraitsINS4_19SM100_MMA_F8F6F4_SSEJSI_SI_fSF_SF_NS4_17integral_constantINS4_4UMMA5MajorELSQ_0EEESR_NSO_INSP_7ScaleInELSS_0EEEST_EEEEEENS4_6LayoutINS5_IJSB_SB_SB_EEENS5_IJNSA_ILi0EEESY_SY_EEEEENS5_IJNS4_10UnderscoreES11_S11_EEEEENS4_23SM90_TMA_LOAD_MULTICASTENS4_14ComposedLayoutINS4_7SwizzleILi1ELi4ELi3EEENS4_18smem_ptr_flag_bitsILi8EEENSW_INS5_IJNSA_ILi8EEESG_EEENS5_IJSG_SB_EEEEEEEvNS4_8identityENS4_13SM90_TMA_LOADES1E_vS1F_EENS_8epilogue10collective18CollectiveEpilogueINS1I_23Sm100TmaWarpSpecializedILi2ELi2ELi64ELb0ELb0EEEJSH_NS5_IJNSW_ISF_SB_EENSW_INSA_ILi64EEESB_EEEEESI_SJ_SI_SJ_NS1I_6fusion15FusionCallbacksIS1M_NS1R_17LinearCombinationISI_fSI_fLNS_15FloatRoundStyleE2EEESH_S1Q_JEEENS4_5SM1004TMEM4LOAD26SM100_TMEM_LOAD_32dp32b64xES1G_NS15_INS16_ILi2ELi4ELi3EEES19_NSW_INS5_IJS1A_S1O_EEENS5_IJS1O_SB_EEEEEEENS4_39AutoVectorizingCopyWithAssumedAlignmentILi128EEENS4_14SM90_TMA_STOREES25_S27_S27_EEEvvEEEEvNT_6ParamsE:
	.zero		2944


//--------------------- SYMBOLS --------------------------

	.type		.nv.reservedSmem.offset0,@object
	.size		.nv.reservedSmem.offset0,0x4
	.type		.nv.reservedSmem.cap,@object
	.size		.nv.reservedSmem.cap,0x4
	.type		__assertfail,@function
